	.headerflags	@"EF_CUDA_TEXMODE_UNIFIED EF_CUDA_64BIT_ADDRESS EF_CUDA_ACCELERATORS EF_CUDA_SM90 EF_CUDA_VIRTUAL_SM(EF_CUDA_SM90)"
	.elftype	@"ET_EXEC"


//--------------------- .nv.info                  --------------------------
	.section	.nv.info,"",@"SHT_CUDA_INFO"
	.align	4


	//----- nvinfo : EIATTR_REGCOUNT
	.align		4
        /*0000*/ 	.byte	0x04, 0x2f
        /*0002*/ 	.short	(.L_1 - .L_0)
	.align		4
.L_0:
        /*0004*/ 	.word	index@(triton_poi_fused_avg_pool2d_convolution_45)
        /*0008*/ 	.word	0x00000034


	//----- nvinfo : EIATTR_MIN_STACK_SIZE
	.align		4
.L_1:
        /*000c*/ 	.byte	0x04, 0x12
        /*000e*/ 	.short	(.L_3 - .L_2)
	.align		4
.L_2:
        /*0010*/ 	.word	index@(triton_poi_fused_avg_pool2d_convolution_45)
        /*0014*/ 	.word	0x00000000


	//----- nvinfo : EIATTR_FRAME_SIZE
	.align		4
.L_3:
        /*0018*/ 	.byte	0x04, 0x11
        /*001a*/ 	.short	(.L_5 - .L_4)
	.align		4
.L_4:
        /*001c*/ 	.word	index@(triton_poi_fused_avg_pool2d_convolution_45)
        /*0020*/ 	.word	0x00000000


	//----- nvinfo : EIATTR_MIN_STACK_SIZE
	.align		4
.L_5:
        /*0024*/ 	.byte	0x04, 0x12
        /*0026*/ 	.short	(.L_7 - .L_6)
	.align		4
.L_6:
        /*0028*/ 	.word	index@(triton_poi_fused_avg_pool2d_convolution_45)
        /*002c*/ 	.word	0x00000000
.L_7:


//--------------------- .nv.info.triton_poi_fused_avg_pool2d_convolution_45 --------------------------
	.section	.nv.info.triton_poi_fused_avg_pool2d_convolution_45,"",@"SHT_CUDA_INFO"
	.sectionflags	@""
	.align	4


	//----- nvinfo : EIATTR_CUDA_API_VERSION
	.align		4
        /*0000*/ 	.byte	0x04, 0x37
        /*0002*/ 	.short	(.L_9 - .L_8)
.L_8:
        /*0004*/ 	.word	0x0000007c


	//----- nvinfo : EIATTR_KPARAM_INFO
	.align		4
.L_9:
        /*0008*/ 	.byte	0x04, 0x17
        /*000a*/ 	.short	(.L_11 - .L_10)
.L_10:
        /*000c*/ 	.word	0x00000000
        /*0010*/ 	.short	0x0006
        /*0012*/ 	.short	0x002c
        /*0014*/ 	.byte	0x00, 0xf0, 0x11, 0x00


	//----- nvinfo : EIATTR_KPARAM_INFO
	.align		4
.L_11:
        /*0018*/ 	.byte	0x04, 0x17
        /*001a*/ 	.short	(.L_13 - .L_12)
.L_12:
        /*001c*/ 	.word	0x00000000
        /*0020*/ 	.short	0x0005
        /*0022*/ 	.short	0x0028
        /*0024*/ 	.byte	0x00, 0xf0, 0x11, 0x00


	//----- nvinfo : EIATTR_KPARAM_INFO
	.align		4
.L_13:
        /*0028*/ 	.byte	0x04, 0x17
        /*002a*/ 	.short	(.L_15 - .L_14)
.L_14:
        /*002c*/ 	.word	0x00000000
        /*0030*/ 	.short	0x0004
        /*0032*/ 	.short	0x0020
        /*0034*/ 	.byte	0x00, 0xf4, 0x21, 0x00


	//----- nvinfo : EIATTR_KPARAM_INFO
	.align		4
.L_15:
        /*0038*/ 	.byte	0x04, 0x17
        /*003a*/ 	.short	(.L_17 - .L_16)
.L_16:
        /*003c*/ 	.word	0x00000000
        /*0040*/ 	.short	0x0003
        /*0042*/ 	.short	0x0018
        /*0044*/ 	.byte	0x00, 0xf4, 0x21, 0x00


	//----- nvinfo : EIATTR_KPARAM_INFO
	.align		4
.L_17:
        /*0048*/ 	.byte	0x04, 0x17
        /*004a*/ 	.short	(.L_19 - .L_18)
.L_18:
        /*004c*/ 	.word	0x00000000
        /*0050*/ 	.short	0x0002
        /*0052*/ 	.short	0x0010
        /*0054*/ 	.byte	0x00, 0xf4, 0x21, 0x00


	//----- nvinfo : EIATTR_KPARAM_INFO
	.align		4
.L_19:
        /*0058*/ 	.byte	0x04, 0x17
        /*005a*/ 	.short	(.L_21 - .L_20)
.L_20:
        /*005c*/ 	.word	0x00000000
        /*0060*/ 	.short	0x0001
        /*0062*/ 	.short	0x0008
        /*0064*/ 	.byte	0x00, 0xf4, 0x21, 0x00


	//----- nvinfo : EIATTR_KPARAM_INFO
	.align		4
.L_21:
        /*0068*/ 	.byte	0x04, 0x17
        /*006a*/ 	.short	(.L_23 - .L_22)
.L_22:
        /*006c*/ 	.word	0x00000000
        /*0070*/ 	.short	0x0000
        /*0072*/ 	.short	0x0000
        /*0074*/ 	.byte	0x00, 0xf4, 0x21, 0x00


	//----- nvinfo : EIATTR_SPARSE_MMA_MASK
	.align		4
.L_23:
        /*0078*/ 	.byte	0x03, 0x50
        /*007a*/ 	.short	0x0000


	//----- nvinfo : EIATTR_MAXREG_COUNT
	.align		4
        /*007c*/ 	.byte	0x03, 0x1b
        /*007e*/ 	.short	0x00ff


	//----- nvinfo : EIATTR_EXIT_INSTR_OFFSETS
	.align		4
        /*0080*/ 	.byte	0x04, 0x1c
        /*0082*/ 	.short	(.L_25 - .L_24)


	//   ....[0]....
.L_24:
        /*0084*/ 	.word	0x00002400


	//   ....[1]....
        /*0088*/ 	.word	0x00002440


	//----- nvinfo : EIATTR_REQNTID
	.align		4
.L_25:
        /*008c*/ 	.byte	0x04, 0x10
        /*008e*/ 	.short	(.L_27 - .L_26)
.L_26:
        /*0090*/ 	.word	0x00000080
        /*0094*/ 	.word	0x00000001
        /*0098*/ 	.word	0x00000001


	//----- nvinfo : EIATTR_CBANK_PARAM_SIZE
	.align		4
.L_27:
        /*009c*/ 	.byte	0x03, 0x19
        /*009e*/ 	.short	0x0030


	//----- nvinfo : EIATTR_PARAM_CBANK
	.align		4
        /*00a0*/ 	.byte	0x04, 0x0a
        /*00a2*/ 	.short	(.L_29 - .L_28)
	.align		4
.L_28:
        /*00a4*/ 	.word	index@(.nv.constant0.triton_poi_fused_avg_pool2d_convolution_45)
        /*00a8*/ 	.short	0x0210
        /*00aa*/ 	.short	0x0030


	//----- nvinfo : EIATTR_SW_WAR
	.align		4
.L_29:
        /*00ac*/ 	.byte	0x04, 0x36
        /*00ae*/ 	.short	(.L_31 - .L_30)
.L_30:
        /*00b0*/ 	.word	0x00000008
.L_31:


//--------------------- .nv.callgraph             --------------------------
	.section	.nv.callgraph,"",@"SHT_CUDA_CALLGRAPH"
	.align	4
	.sectionentsize	8
	.align		4
        /*0000*/ 	.word	0x00000000
	.align		4
        /*0004*/ 	.word	0xffffffff
	.align		4
        /*0008*/ 	.word	0x00000000
	.align		4
        /*000c*/ 	.word	0xfffffffe
	.align		4
        /*0010*/ 	.word	0x00000000
	.align		4
        /*0014*/ 	.word	0xfffffffd
	.align		4
        /*0018*/ 	.word	0x00000000
	.align		4
        /*001c*/ 	.word	0xfffffffc


//--------------------- .text.triton_poi_fused_avg_pool2d_convolution_45 --------------------------
	.section	.text.triton_poi_fused_avg_pool2d_convolution_45,"ax",@progbits
	.sectionflags	@"SHF_BARRIERS=1"
	.align	128
        .global         triton_poi_fused_avg_pool2d_convolution_45
        .type           triton_poi_fused_avg_pool2d_convolution_45,@function
        .size           triton_poi_fused_avg_pool2d_convolution_45,(.L_x_1 - triton_poi_fused_avg_pool2d_convolution_45)
        .other          triton_poi_fused_avg_pool2d_convolution_45,@"STO_CUDA_ENTRY STV_DEFAULT"
triton_poi_fused_avg_pool2d_convolution_45:
.text.triton_poi_fused_avg_pool2d_convolution_45:
[----:B------:R-:W0:Y:S01]  /*0000*/  LDC R1, c[0x0][0x28] ;  /* 0x00000a00ff017b82 */ /* 0x000e220000000800 */
[----:B------:R-:W1:Y:S07]  /*0010*/  S2R R0, SR_CTAID.X ;  /* 0x0000000000007919 */ /* 0x000e6e0000002500 */
[----:B------:R-:W2:Y:S01]  /*0020*/  LDC.64 R24, c[0x0][0x210] ;  /* 0x00008400ff187b82 */ /* 0x000ea20000000a00 */
[----:B------:R-:W-:Y:S02]  /*0030*/  CS2R R16, SRZ ;  /* 0x0000000000107805 */ /* 0x000fe4000001ff00 */
[----:B------:R-:W-:Y:S01]  /*0040*/  CS2R R20, SRZ ;  /* 0x0000000000147805 */ /* 0x000fe2000001ff00 */
[----:B------:R-:W3:Y:S01]  /*0050*/  S2R R30, SR_TID.X ;  /* 0x00000000001e7919 */ /* 0x000ee20000002100 */
[----:B------:R-:W-:Y:S01]  /*0060*/  ULDC.64 UR6, c[0x0][0x208] ;  /* 0x0000820000067ab9 */ /* 0x000fe20000000a00 */
[----:B------:R-:W-:Y:S01]  /*0070*/  CS2R R22, SRZ ;  /* 0x0000000000167805 */ /* 0x000fe2000001ff00 */
[----:B------:R-:W4:Y:S01]  /*0080*/  S2R R37, SR_CTAID.Y ;  /* 0x0000000000257919 */ /* 0x000f220000002600 */
[----:B-1----:R-:W-:Y:S01]  /*0090*/  IMAD.SHL.U32 R35, R0, 0x40, RZ ;  /* 0x0000004000237824 */ /* 0x002fe200078e00ff */
[----:B------:R-:W-:Y:S01]  /*00a0*/  SHF.R.S32.HI R13, RZ, 0x19, R0 ;  /* 0x00000019ff0d7819 */ /* 0x000fe20000011400 */
[----:B---3--:R-:W-:-:S03]  /*00b0*/  IMAD.SHL.U32 R28, R30, 0x4, RZ ;  /* 0x000000041e1c7824 */ /* 0x008fc600078e00ff */
[----:B------:R-:W-:Y:S02]  /*00c0*/  SGXT R13, R13, 0x1 ;  /* 0x000000010d0d781a */ /* 0x000fe40000000200 */
[----:B------:R-:W-:Y:S01]  /*00d0*/  SHF.R.U32.HI R2, RZ, 0x4, R30 ;  /* 0x00000004ff027819 */ /* 0x000fe2000001161e */
[----:B----4-:R-:W-:Y:S01]  /*00e0*/  IMAD.SHL.U32 R37, R37, 0x10, RZ ;  /* 0x0000001025257824 */ /* 0x010fe200078e00ff */
[----:B------:R-:W-:Y:S02]  /*00f0*/  LOP3.LUT R0, R35, 0x3c, R28, 0xf8, !PT ;  /* 0x0000003c23007812 */ /* 0x000fe400078ef81c */
[----:B------:R-:W-:Y:S02]  /*0100*/  SGXT.U32 R2, R2, 0x3 ;  /* 0x000000030202781a */ /* 0x000fe40000000000 */
[----:B------:R-:W-:Y:S01]  /*0110*/  LEA.HI R26, R13, R0, RZ, 0x3 ;  /* 0x000000000d1a7211 */ /* 0x000fe200078f18ff */
[C---:B------:R-:W-:Y:S01]  /*0120*/  VIADD R38, R0.reuse, 0xfffffff8 ;  /* 0xfffffff800267836 */ /* 0x040fe20000000000 */
[----:B------:R-:W-:-:S02]  /*0130*/  LOP3.LUT R6, R0, 0x2, RZ, 0xfc, !PT ;  /* 0x0000000200067812 */ /* 0x000fc400078efcff */
[----:B------:R-:W-:Y:S02]  /*0140*/  LOP3.LUT R3, R26, 0xfffffff8, RZ, 0xc0, !PT ;  /* 0xfffffff81a037812 */ /* 0x000fe400078ec0ff */
[----:B------:R-:W-:Y:S02]  /*0150*/  LEA.HI R5, R13, R6, RZ, 0x3 ;  /* 0x000000060d057211 */ /* 0x000fe400078f18ff */
[----:B------:R-:W-:Y:S02]  /*0160*/  IADD3 R4, R0, -R3, RZ ;  /* 0x8000000300047210 */ /* 0x000fe40007ffe0ff */
[----:B------:R-:W-:Y:S02]  /*0170*/  LOP3.LUT R5, R5, 0xfffffff8, RZ, 0xc0, !PT ;  /* 0xfffffff805057812 */ /* 0x000fe400078ec0ff */
[----:B------:R-:W-:Y:S01]  /*0180*/  LOP3.LUT R2, R37, R2, RZ, 0xfc, !PT ;  /* 0x0000000225027212 */ /* 0x000fe200078efcff */
[C---:B------:R-:W-:Y:S01]  /*0190*/  VIADD R3, R4.reuse, 0x1 ;  /* 0x0000000104037836 */ /* 0x040fe20000000000 */
[----:B------:R-:W-:Y:S01]  /*01a0*/  ISETP.GT.AND P1, PT, R4, -0x1, PT ;  /* 0xffffffff0400780c */ /* 0x000fe20003f24270 */
[----:B------:R-:W-:Y:S01]  /*01b0*/  IMAD.IADD R6, R6, 0x1, -R5 ;  /* 0x0000000106067824 */ /* 0x000fe200078e0a05 */
[----:B------:R-:W-:Y:S01]  /*01c0*/  SHF.L.U32 R5, R2, 0x6, RZ ;  /* 0x0000000602057819 */ /* 0x000fe200000006ff */
[----:B------:R-:W-:Y:S01]  /*01d0*/  VIADD R2, R0, 0xfffffff9 ;  /* 0xfffffff900027836 */ /* 0x000fe20000000000 */
[----:B------:R-:W-:-:S02]  /*01e0*/  ISETP.GE.U32.AND P5, PT, R38, 0x38, PT ;  /* 0x000000382600780c */ /* 0x000fc40003fa6070 */
[----:B------:R-:W-:Y:S01]  /*01f0*/  ISETP.LT.AND P0, PT, R3, 0x8, P1 ;  /* 0x000000080300780c */ /* 0x000fe20000f01270 */
[C---:B------:R-:W-:Y:S01]  /*0200*/  IMAD.IADD R9, R5.reuse, 0x1, R2 ;  /* 0x0000000105097824 */ /* 0x040fe200078e0202 */
[----:B------:R-:W-:Y:S02]  /*0210*/  LOP3.LUT R3, R5, 0x200, RZ, 0xfc, !PT ;  /* 0x0000020005037812 */ /* 0x000fe400078efcff */
[----:B------:R-:W-:Y:S01]  /*0220*/  ISETP.GT.AND P2, PT, R6, RZ, !P5 ;  /* 0x000000ff0600720c */ /* 0x000fe20006f44270 */
[----:B--2---:R-:W-:Y:S01]  /*0230*/  IMAD.WIDE R8, R9, 0x4, R24 ;  /* 0x0000000409087825 */ /* 0x004fe200078e0218 */
[----:B------:R-:W-:-:S03]  /*0240*/  ISETP.LT.U32.AND P3, PT, R38, 0x38, P0 ;  /* 0x000000382600780c */ /* 0x000fc60000761070 */
[----:B------:R-:W-:Y:S01]  /*0250*/  IMAD.IADD R11, R3, 0x1, R2 ;  /* 0x00000001030b7824 */ /* 0x000fe200078e0202 */
[----:B------:R-:W-:-:S03]  /*0260*/  LOP3.LUT R2, R0, 0x3, RZ, 0xfc, !PT ;  /* 0x0000000300027812 */ /* 0x000fc600078efcff */
[----:B------:R-:W-:Y:S01]  /*0270*/  IMAD.WIDE R10, R11, 0x4, R24 ;  /* 0x000000040b0a7825 */ /* 0x000fe200078e0218 */
[----:B------:R-:W-:Y:S02]  /*0280*/  LOP3.LUT R7, R0, 0x1, RZ, 0xfc, !PT ;  /* 0x0000000100077812 */ /* 0x000fe400078efcff */
[C---:B------:R-:W-:Y:S01]  /*0290*/  LEA.HI R12, R13.reuse, R2, RZ, 0x3 ;  /* 0x000000020d0c7211 */ /* 0x040fe200078f18ff */
[----:B------:R-:W2:Y:S01]  /*02a0*/  @P2 LDG.E.EL R16, desc[UR6][R8.64] ;  /* 0x0000000608102981 */ /* 0x000ea2000c2e1900 */
[----:B------:R-:W-:-:S03]  /*02b0*/  LEA.HI R13, R13, R7, RZ, 0x3 ;  /* 0x000000070d0d7211 */ /* 0x000fc600078f18ff */
[----:B------:R-:W3:Y:S01]  /*02c0*/  @P2 LDG.E.EL R20, desc[UR6][R10.64] ;  /* 0x000000060a142981 */ /* 0x000ee2000c2e1900 */
[----:B------:R-:W-:Y:S02]  /*02d0*/  LOP3.LUT R15, R12, 0xfffffff8, RZ, 0xc0, !PT ;  /* 0xfffffff80c0f7812 */ /* 0x000fe400078ec0ff */
[----:B------:R-:W-:Y:S01]  /*02e0*/  LOP3.LUT R12, R13, 0xfffffff8, RZ, 0xc0, !PT ;  /* 0xfffffff80d0c7812 */ /* 0x000fe200078ec0ff */
[----:B------:R-:W4:Y:S01]  /*02f0*/  @P3 LDG.E.EL R21, desc[UR6][R8.64] ;  /* 0x0000000608153981 */ /* 0x000f22000c2e1900 */
[----:B------:R-:W-:-:S03]  /*0300*/  IADD3 R2, R2, -R15, RZ ;  /* 0x8000000f02027210 */ /* 0x000fc60007ffe0ff */
[----:B------:R1:W5:Y:S01]  /*0310*/  @P3 LDG.E.EL R22, desc[UR6][R10.64] ;  /* 0x000000060a163981 */ /* 0x000362000c2e1900 */
[----:B------:R-:W-:Y:S01]  /*0320*/  VIADD R14, R0, 0xfffffffa ;  /* 0xfffffffa000e7836 */ /* 0x000fe20000000000 */
[----:B------:R-:W-:Y:S01]  /*0330*/  ISETP.GT.AND P4, PT, R2, RZ, !P5 ;  /* 0x000000ff0200720c */ /* 0x000fe20006f84270 */
[----:B------:R-:W-:Y:S01]  /*0340*/  IMAD.IADD R7, R7, 0x1, -R12 ;  /* 0x0000000107077824 */ /* 0x000fe200078e0a0c */
[----:B------:R-:W-:Y:S01]  /*0350*/  CS2R R18, SRZ ;  /* 0x0000000000127805 */ /* 0x000fe2000001ff00 */
[----:B------:R-:W-:Y:S01]  /*0360*/  IMAD.MOV.U32 R31, RZ, RZ, RZ ;  /* 0x000000ffff1f7224 */ /* 0x000fe200078e00ff */
[----:B------:R-:W-:Y:S02]  /*0370*/  IADD3 R13, R3, R14, RZ ;  /* 0x0000000e030d7210 */ /* 0x000fe40007ffe0ff */
[----:B------:R-:W-:Y:S01]  /*0380*/  ISETP.LT.U32.AND P6, PT, R7, 0x7, !P5 ;  /* 0x000000070700780c */ /* 0x000fe20006fc1070 */
[----:B-1----:R-:W-:Y:S02]  /*0390*/  IMAD.IADD R11, R5, 0x1, R14 ;  /* 0x00000001050b7824 */ /* 0x002fe400078e020e */
[----:B------:R-:W-:-:S04]  /*03a0*/  IMAD.WIDE R12, R13, 0x4, R24 ;  /* 0x000000040d0c7825 */ /* 0x000fc800078e0218 */
[----:B------:R-:W-:Y:S01]  /*03b0*/  IMAD.WIDE R10, R11, 0x4, R24 ;  /* 0x000000040b0a7825 */ /* 0x000fe200078e0218 */
[----:B------:R-:W5:Y:S04]  /*03c0*/  @P4 LDG.E.EL R23, desc[UR6][R12.64] ;  /* 0x000000060c174981 */ /* 0x000f68000c2e1900 */
[----:B------:R-:W5:Y:S04]  /*03d0*/  @P4 LDG.E.EL R17, desc[UR6][R10.64] ;  /* 0x000000060a114981 */ /* 0x000f68000c2e1900 */
[----:B------:R-:W5:Y:S04]  /*03e0*/  @P6 LDG.E.EL R18, desc[UR6][R10.64] ;  /* 0x000000060a126981 */ /* 0x000f68000c2e1900 */
[----:B------:R1:W5:Y:S01]  /*03f0*/  @P6 LDG.E.EL R31, desc[UR6][R12.64] ;  /* 0x000000060c1f6981 */ /* 0x000362000c2e1900 */
[----:B------:R-:W-:Y:S01]  /*0400*/  IADD3 R33, R3, R38, RZ ;  /* 0x0000002603217210 */ /* 0x000fe20007ffe0ff */
[----:B------:R-:W-:-:S02]  /*0410*/  IMAD.IADD R41, R5, 0x1, R38 ;  /* 0x0000000105297824 */ /* 0x000fc400078e0226 */
[----:B------:R-:W-:Y:S02]  /*0420*/  IMAD.MOV.U32 R27, RZ, RZ, RZ ;  /* 0x000000ffff1b7224 */ /* 0x000fe400078e00ff */
[----:B------:R-:W-:-:S04]  /*0430*/  IMAD.WIDE R40, R41, 0x4, R24 ;  /* 0x0000000429287825 */ /* 0x000fc800078e0218 */
[----:B------:R-:W-:Y:S01]  /*0440*/  IMAD.WIDE R32, R33, 0x4, R24 ;  /* 0x0000000421207825 */ /* 0x000fe200078e0218 */
[----:B-1----:R-:W-:Y:S02]  /*0450*/  CS2R R12, SRZ ;  /* 0x00000000000c7805 */ /* 0x002fe4000001ff00 */
[----:B------:R-:W-:Y:S02]  /*0460*/  CS2R R14, SRZ ;  /* 0x00000000000e7805 */ /* 0x000fe4000001ff00 */
[----:B------:R-:W-:Y:S02]  /*0470*/  CS2R R8, SRZ ;  /* 0x0000000000087805 */ /* 0x000fe4000001ff00 */
[----:B0-----:R-:W-:Y:S01]  /*0480*/  CS2R R10, SRZ ;  /* 0x00000000000a7805 */ /* 0x001fe2000001ff00 */
[----:B------:R-:W-:Y:S01]  /*0490*/  VIADD R34, R0, 0xfffffff7 ;  /* 0xfffffff700227836 */ /* 0x000fe20000000000 */
[----:B------:R-:W-:-:S03]  /*04a0*/  HFMA2.MMA R29, -RZ, RZ, 0, 0 ;  /* 0x00000000ff1d7435 */ /* 0x000fc600000001ff */
[--C-:B------:R-:W-:Y:S02]  /*04b0*/  IMAD.IADD R43, R5, 0x1, R34.reuse ;  /* 0x00000001052b7824 */ /* 0x100fe400078e0222 */
[----:B------:R-:W-:Y:S02]  /*04c0*/  IMAD.IADD R39, R3, 0x1, R34 ;  /* 0x0000000103277824 */ /* 0x000fe400078e0222 */
[----:B------:R-:W-:Y:S01]  /*04d0*/  IMAD.WIDE R42, R43, 0x4, R24 ;  /* 0x000000042b2a7825 */ /* 0x000fe200078e0218 */
[----:B--2---:R-:W-:Y:S02]  /*04e0*/  SEL R16, R16, RZ, P2 ;  /* 0x000000ff10107207 */ /* 0x004fe40001000000 */
[----:B---3--:R-:W-:Y:S02]  /*04f0*/  SEL R20, R20, RZ, P2 ;  /* 0x000000ff14147207 */ /* 0x008fe40001000000 */
[----:B------:R-:W-:Y:S02]  /*0500*/  ISETP.GT.AND P2, PT, R7, RZ, !P5 ;  /* 0x000000ff0700720c */ /* 0x000fe40006f44270 */
[----:B----4-:R-:W-:-:S02]  /*0510*/  SEL R21, R21, RZ, P3 ;  /* 0x000000ff15157207 */ /* 0x010fc40001800000 */
[----:B-----5:R-:W-:Y:S02]  /*0520*/  SEL R22, R22, RZ, P3 ;  /* 0x000000ff16167207 */ /* 0x020fe40001800000 */
[----:B------:R-:W-:-:S07]  /*0530*/  ISETP.LT.U32.AND P3, PT, R38, 0x38, P1 ;  /* 0x000000382600780c */ /* 0x000fce0000f61070 */
[----:B------:R-:W2:Y:S04]  /*0540*/  @P2 LDG.E.EL R19, desc[UR6][R40.64] ;  /* 0x0000000628132981 */ /* 0x000ea8000c2e1900 */
[----:B------:R-:W3:Y:S04]  /*0550*/  @P2 LDG.E.EL R27, desc[UR6][R32.64] ;  /* 0x00000006201b2981 */ /* 0x000ee8000c2e1900 */
[----:B------:R0:W4:Y:S04]  /*0560*/  @P3 LDG.E.EL.128 R12, desc[UR6][R32.64] ;  /* 0x00000006200c3981 */ /* 0x000128000c2e1d00 */
[----:B------:R1:W5:Y:S01]  /*0570*/  @P3 LDG.E.EL.128 R8, desc[UR6][R40.64] ;  /* 0x0000000628083981 */ /* 0x000362000c2e1d00 */
[----:B------:R-:W-:-:S02]  /*0580*/  SEL R23, R23, RZ, P4 ;  /* 0x000000ff17177207 */ /* 0x000fc40002000000 */
[----:B------:R-:W-:Y:S02]  /*0590*/  SEL R17, R17, RZ, P4 ;  /* 0x000000ff11117207 */ /* 0x000fe40002000000 */
[----:B------:R-:W-:Y:S02]  /*05a0*/  ISETP.GT.AND P4, PT, R4, RZ, PT ;  /* 0x000000ff0400720c */ /* 0x000fe40003f84270 */
[----:B------:R-:W-:Y:S02]  /*05b0*/  SEL R18, R18, RZ, P6 ;  /* 0x000000ff12127207 */ /* 0x000fe40003000000 */
[----:B------:R-:W-:Y:S02]  /*05c0*/  SEL R31, R31, RZ, P6 ;  /* 0x000000ff1f1f7207 */ /* 0x000fe40003000000 */
[----:B------:R-:W-:Y:S01]  /*05d0*/  ISETP.LT.U32.AND P6, PT, R38, 0x38, P4 ;  /* 0x000000382600780c */ /* 0x000fe200027c1070 */
[----:B0-----:R-:W-:Y:S02]  /*05e0*/  IMAD.MOV.U32 R33, RZ, RZ, RZ ;  /* 0x000000ffff217224 */ /* 0x001fe400078e00ff */
[----:B-1----:R-:W-:-:S10]  /*05f0*/  IMAD.WIDE R40, R39, 0x4, R24 ;  /* 0x0000000427287825 */ /* 0x002fd400078e0218 */
[----:B------:R-:W5:Y:S04]  /*0600*/  @P6 LDG.E.EL R29, desc[UR6][R42.64] ;  /* 0x000000062a1d6981 */ /* 0x000f68000c2e1900 */
[----:B------:R0:W5:Y:S01]  /*0610*/  @P6 LDG.E.EL R33, desc[UR6][R40.64] ;  /* 0x0000000628216981 */ /* 0x000162000c2e1900 */
[----:B------:R-:W-:Y:S02]  /*0620*/  VIADD R34, R6, 0x1 ;  /* 0x0000000106227836 */ /* 0x000fe40000000000 */
[----:B0-----:R-:W-:-:S04]  /*0630*/  VIADD R40, R0, 0xfffffffb ;  /* 0xfffffffb00287836 */ /* 0x001fc80000000000 */
[----:B------:R-:W-:Y:S01]  /*0640*/  IMAD.IADD R43, R3, 0x1, R40 ;  /* 0x00000001032b7824 */ /* 0x000fe200078e0228 */
[----:B------:R-:W-:-:S03]  /*0650*/  SHF.R.U32.HI R30, RZ, 0x2, R30 ;  /* 0x00000002ff1e7819 */ /* 0x000fc6000001161e */
[----:B------:R-:W-:-:S04]  /*0660*/  IMAD.WIDE R42, R43, 0x4, R24 ;  /* 0x000000042b2a7825 */ /* 0x000fc800078e0218 */
[----:B------:R-:W-:Y:S01]  /*0670*/  IMAD.MOV.U32 R41, RZ, RZ, RZ ;  /* 0x000000ffff297224 */ /* 0x000fe200078e00ff */
[----:B------:R-:W-:Y:S01]  /*0680*/  LOP3.LUT R28, R37, 0xc, R28, 0xf8, !PT ;  /* 0x0000000c251c7812 */ /* 0x000fe200078ef81c */
[----:B------:R-:W-:Y:S01]  /*0690*/  VIADD R46, R0, 0xffffffff ;  /* 0xffffffff002e7836 */ /* 0x000fe20000000000 */
[----:B--2---:R-:W-:Y:S02]  /*06a0*/  SEL R19, R19, RZ, P2 ;  /* 0x000000ff13137207 */ /* 0x004fe40001000000 */
[----:B---3--:R-:W-:Y:S02]  /*06b0*/  SEL R32, R27, RZ, P2 ;  /* 0x000000ff1b207207 */ /* 0x008fe40001000000 */
[----:B------:R-:W-:Y:S02]  /*06c0*/  ISETP.GE.AND P2, PT, R34, 0x8, PT ;  /* 0x000000082200780c */ /* 0x000fe40003f46270 */
[----:B----4-:R-:W-:Y:S02]  /*06d0*/  SEL R39, R13, RZ, P3 ;  /* 0x000000ff0d277207 */ /* 0x010fe40001800000 */
[----:B------:R-:W-:-:S02]  /*06e0*/  ISETP.GT.AND P2, PT, R6, -0x1, !P2 ;  /* 0xffffffff0600780c */ /* 0x000fc40005744270 */
[----:B-----5:R-:W-:Y:S02]  /*06f0*/  SEL R34, R9, RZ, P3 ;  /* 0x000000ff09227207 */ /* 0x020fe40001800000 */
[----:B------:R-:W-:Y:S02]  /*0700*/  SEL R13, R14, RZ, P3 ;  /* 0x000000ff0e0d7207 */ /* 0x000fe40001800000 */
[----:B------:R-:W-:Y:S02]  /*0710*/  SEL R9, R10, RZ, P3 ;  /* 0x000000ff0a097207 */ /* 0x000fe40001800000 */
[----:B------:R-:W-:Y:S02]  /*0720*/  SEL R36, R11, RZ, P3 ;  /* 0x000000ff0b247207 */ /* 0x000fe40001800000 */
[----:B------:R-:W-:Y:S02]  /*0730*/  SEL R8, R8, RZ, P3 ;  /* 0x000000ff08087207 */ /* 0x000fe40001800000 */
[----:B------:R-:W-:-:S02]  /*0740*/  SEL R12, R12, RZ, P3 ;  /* 0x000000ff0c0c7207 */ /* 0x000fc40001800000 */
[----:B------:R-:W-:Y:S02]  /*0750*/  SEL R14, R15, RZ, P3 ;  /* 0x000000ff0f0e7207 */ /* 0x000fe40001800000 */
[----:B------:R-:W-:Y:S02]  /*0760*/  ISETP.LT.U32.AND P3, PT, R38, 0x38, P2 ;  /* 0x000000382600780c */ /* 0x000fe40001761070 */
[----:B------:R-:W-:Y:S02]  /*0770*/  IADD3 R27, R2, 0x1, RZ ;  /* 0x00000001021b7810 */ /* 0x000fe40007ffe0ff */
[----:B------:R-:W-:Y:S01]  /*0780*/  IADD3 R11, R5, R40, RZ ;  /* 0x00000028050b7210 */ /* 0x000fe20007ffe0ff */
[----:B------:R-:W-:Y:S01]  /*0790*/  IMAD.MOV.U32 R40, RZ, RZ, RZ ;  /* 0x000000ffff287224 */ /* 0x000fe200078e00ff */
[----:B------:R-:W-:Y:S01]  /*07a0*/  ISETP.LT.U32.AND P5, PT, R27, 0x8, !P5 ;  /* 0x000000081b00780c */ /* 0x000fe20006fa1070 */
[----:B------:R-:W-:Y:S02]  /*07b0*/  VIADD R38, R0, 0xfffffffc ;  /* 0xfffffffc00267836 */ /* 0x000fe40000000000 */
[----:B------:R-:W-:-:S04]  /*07c0*/  IMAD.WIDE R10, R11, 0x4, R24 ;  /* 0x000000040b0a7825 */ /* 0x000fc800078e0218 */
[----:B------:R0:W2:Y:S01]  /*07d0*/  @P3 LDG.E.EL R40, desc[UR6][R42.64] ;  /* 0x000000062a283981 */ /* 0x0000a2000c2e1900 */
[----:B------:R-:W-:Y:S02]  /*07e0*/  IMAD.IADD R45, R5, 0x1, R38 ;  /* 0x00000001052d7824 */ /* 0x000fe400078e0226 */
[----:B------:R-:W-:Y:S01]  /*07f0*/  IMAD.MOV.U32 R15, RZ, RZ, RZ ;  /* 0x000000ffff0f7224 */ /* 0x000fe200078e00ff */
[----:B------:R1:W3:Y:S01]  /*0800*/  @P3 LDG.E.EL R41, desc[UR6][R10.64] ;  /* 0x000000060a293981 */ /* 0x0002e2000c2e1900 */
[----:B------:R-:W-:Y:S01]  /*0810*/  IMAD.WIDE R44, R45, 0x4, R24 ;  /* 0x000000042d2c7825 */ /* 0x000fe200078e0218 */
[----:B0-----:R-:W-:-:S03]  /*0820*/  SGXT.U32 R42, R30, 0x5 ;  /* 0x000000051e2a781a */ /* 0x001fc60000000000 */
[----:B------:R-:W-:Y:S01]  /*0830*/  VIADD R30, R0, 0x7 ;  /* 0x00000007001e7836 */ /* 0x000fe20000000000 */
[----:B------:R-:W-:Y:S01]  /*0840*/  SEL R37, R29, RZ, P6 ;  /* 0x000000ff1d257207 */ /* 0x000fe20003000000 */
[----:B------:R0:W4:Y:S01]  /*0850*/  @P5 LDG.E.EL R15, desc[UR6][R44.64] ;  /* 0x000000062c0f5981 */ /* 0x000122000c2e1900 */
[----:B------:R-:W-:Y:S02]  /*0860*/  SEL R43, R33, RZ, P6 ;  /* 0x000000ff212b7207 */ /* 0x000fe40003000000 */
[----:B-1----:R-:W-:Y:S02]  /*0870*/  IADD3 R11, R3, R38, RZ ;  /* 0x00000026030b7210 */ /* 0x002fe40007ffe0ff */
[----:B------:R-:W-:Y:S01]  /*0880*/  ISETP.LT.U32.AND P6, PT, R30, 0x47, P4 ;  /* 0x000000471e00780c */ /* 0x000fe200027c1070 */
[----:B------:R-:W-:Y:S01]  /*0890*/  IMAD.MOV.U32 R38, RZ, RZ, RZ ;  /* 0x000000ffff267224 */ /* 0x000fe200078e00ff */
[----:B------:R-:W-:Y:S01]  /*08a0*/  LOP3.LUT R29, R35, R42, RZ, 0xfc, !PT ;  /* 0x0000002a231d7212 */ /* 0x000fe200078efcff */
[----:B------:R-:W-:Y:S01]  /*08b0*/  IMAD.WIDE R10, R11, 0x4, R24 ;  /* 0x000000040b0a7825 */ /* 0x000fe200078e0218 */
[----:B0-----:R-:W-:-:S03]  /*08c0*/  IADD3 R45, R5, R46, RZ ;  /* 0x0000002e052d7210 */ /* 0x001fc60007ffe0ff */
[----:B------:R-:W-:Y:S01]  /*08d0*/  IMAD.MOV.U32 R35, RZ, RZ, RZ ;  /* 0x000000ffff237224 */ /* 0x000fe200078e00ff */
[----:B------:R0:W5:Y:S01]  /*08e0*/  @P5 LDG.E.EL R38, desc[UR6][R10.64] ;  /* 0x000000060a265981 */ /* 0x000162000c2e1900 */
[----:B------:R-:W-:Y:S01]  /*08f0*/  IMAD.WIDE R44, R45, 0x4, R24 ;  /* 0x000000042d2c7825 */ /* 0x000fe200078e0218 */
[----:B------:R-:W-:-:S04]  /*0900*/  MOV R42, RZ ;  /* 0x000000ff002a7202 */ /* 0x000fc80000000f00 */
[----:B------:R1:W5:Y:S01]  /*0910*/  @P6 LDG.E.EL R35, desc[UR6][R44.64] ;  /* 0x000000062c236981 */ /* 0x000362000c2e1900 */
[----:B0-----:R-:W-:-:S04]  /*0920*/  IMAD.IADD R11, R3, 0x1, R46 ;  /* 0x00000001030b7824 */ /* 0x001fc800078e022e */
[----:B------:R-:W-:-:S05]  /*0930*/  IMAD.WIDE R10, R11, 0x4, R24 ;  /* 0x000000040b0a7825 */ /* 0x000fca00078e0218 */
[----:B------:R0:W5:Y:S01]  /*0940*/  @P6 LDG.E.EL R42, desc[UR6][R10.64] ;  /* 0x000000060a2a6981 */ /* 0x000162000c2e1900 */
[----:B-1----:R-:W-:Y:S01]  /*0950*/  FADD R44, R32, R39 ;  /* 0x00000027202c7221 */ /* 0x002fe20000000000 */
[----:B------:R-:W-:Y:S01]  /*0960*/  FADD R39, R20, R13 ;  /* 0x0000000d14277221 */ /* 0x000fe20000000000 */
[----:B------:R-:W-:Y:S01]  /*0970*/  FADD R19, R19, R34 ;  /* 0x0000002213137221 */ /* 0x000fe20000000000 */
[----:B------:R-:W-:Y:S02]  /*0980*/  IMAD.MOV.U32 R32, RZ, RZ, RZ ;  /* 0x000000ffff207224 */ /* 0x000fe400078e00ff */
[----:B------:R-:W-:Y:S02]  /*0990*/  IMAD.MOV.U32 R13, RZ, RZ, RZ ;  /* 0x000000ffff0d7224 */ /* 0x000fe400078e00ff */
[----:B0-----:R-:W-:-:S04]  /*09a0*/  IMAD.IADD R11, R5, 0x1, R0 ;  /* 0x00000001050b7824 */ /* 0x001fc800078e0200 */
[----:B------:R-:W-:-:S04]  /*09b0*/  IMAD.WIDE R10, R11, 0x4, R24 ;  /* 0x000000040b0a7825 */ /* 0x000fc800078e0218 */
[----:B------:R-:W-:Y:S01]  /*09c0*/  FADD R9, R16, R9 ;  /* 0x0000000910097221 */ /* 0x000fe20000000000 */
[----:B------:R-:W-:Y:S01]  /*09d0*/  FADD R36, R17, R36 ;  /* 0x0000002411247221 */ /* 0x000fe20000000000 */
[----:B------:R-:W-:Y:S01]  /*09e0*/  FADD R33, R19, R18 ;  /* 0x0000001213217221 */ /* 0x000fe20000000000 */
[----:B------:R-:W-:Y:S02]  /*09f0*/  CS2R R16, SRZ ;  /* 0x0000000000107805 */ /* 0x000fe4000001ff00 */
[----:B------:R-:W-:Y:S02]  /*0a00*/  CS2R R18, SRZ ;  /* 0x0000000000127805 */ /* 0x000fe4000001ff00 */
[----:B--2---:R-:W-:Y:S02]  /*0a10*/  SEL R40, R40, RZ, P3 ;  /* 0x000000ff28287207 */ /* 0x004fe40001800000 */
[----:B---3--:R-:W-:Y:S02]  /*0a20*/  SEL R41, R41, RZ, P3 ;  /* 0x000000ff29297207 */ /* 0x008fe40001800000 */
[----:B------:R-:W-:-:S02]  /*0a30*/  ISETP.GE.U32.AND P3, PT, R30, 0x47, PT ;  /* 0x000000471e00780c */ /* 0x000fc40003f66070 */
[----:B----4-:R-:W-:Y:S02]  /*0a40*/  SEL R45, R15, RZ, P5 ;  /* 0x000000ff0f2d7207 */ /* 0x010fe40002800000 */
[----:B-----5:R-:W-:Y:S02]  /*0a50*/  SEL R38, R38, RZ, P5 ;  /* 0x000000ff26267207 */ /* 0x020fe40002800000 */
[----:B------:R-:W-:Y:S02]  /*0a60*/  ISETP.GT.AND P5, PT, R7, RZ, !P3 ;  /* 0x000000ff0700720c */ /* 0x000fe40005fa4270 */
[----:B------:R-:W-:Y:S02]  /*0a70*/  SEL R15, R35, RZ, P6 ;  /* 0x000000ff230f7207 */ /* 0x000fe40003000000 */
[----:B------:R-:W-:-:S05]  /*0a80*/  IADD3 R35, R3, R0, RZ ;  /* 0x0000000003237210 */ /* 0x000fca0007ffe0ff */
[----:B------:R-:W-:-:S04]  /*0a90*/  IMAD.WIDE R34, R35, 0x4, R24 ;  /* 0x0000000423227825 */ /* 0x000fc800078e0218 */
[----:B------:R-:W2:Y:S01]  /*0aa0*/  @P5 LDG.E.EL R32, desc[UR6][R10.64] ;  /* 0x000000060a205981 */ /* 0x000ea2000c2e1900 */
[----:B------:R-:W-:-:S03]  /*0ab0*/  SEL R42, R42, RZ, P6 ;  /* 0x000000ff2a2a7207 */ /* 0x000fc60003000000 */
[----:B------:R-:W3:Y:S01]  /*0ac0*/  @P5 LDG.E.EL R13, desc[UR6][R34.64] ;  /* 0x00000006220d5981 */ /* 0x000ee2000c2e1900 */
[----:B------:R-:W-:-:S13]  /*0ad0*/  ISETP.LT.U32.AND P6, PT, R30, 0x47, P1 ;  /* 0x000000471e00780c */ /* 0x000fda0000fc1070 */
[----:B------:R0:W4:Y:S01]  /*0ae0*/  @P6 LDG.E.EL.128 R16, desc[UR6][R10.64] ;  /* 0x000000060a106981 */ /* 0x000122000c2e1d00 */
[----:B------:R-:W-:Y:S01]  /*0af0*/  FADD R8, R37, R8 ;  /* 0x0000000825087221 */ /* 0x000fe20000000000 */
[----:B------:R-:W-:Y:S01]  /*0b00*/  FADD R43, R43, R12 ;  /* 0x0000000c2b2b7221 */ /* 0x000fe20000000000 */
[----:B------:R-:W-:Y:S02]  /*0b10*/  FADD R31, R44, R31 ;  /* 0x0000001f2c1f7221 */ /* 0x000fe40000000000 */
[----:B------:R-:W-:Y:S01]  /*0b20*/  FADD R12, R8, R21 ;  /* 0x00000015080c7221 */ /* 0x000fe20000000000 */
[----:B------:R-:W-:Y:S01]  /*0b30*/  FADD R39, R39, R40 ;  /* 0x0000002827277221 */ /* 0x000fe20000000000 */
[----:B------:R-:W-:Y:S02]  /*0b40*/  IMAD.IADD R47, R5, 0x1, R0 ;  /* 0x00000001052f7824 */ /* 0x000fe400078e0200 */
[----:B------:R-:W-:Y:S01]  /*0b50*/  FADD R40, R12, R15 ;  /* 0x0000000f0c287221 */ /* 0x000fe20000000000 */
[----:B------:R-:W-:Y:S01]  /*0b60*/  HFMA2.MMA R12, -RZ, RZ, 0, 0 ;  /* 0x00000000ff0c7435 */ /* 0x000fe200000001ff */
[----:B------:R-:W-:Y:S01]  /*0b70*/  FADD R23, R23, R14 ;  /* 0x0000000e17177221 */ /* 0x000fe20000000000 */
[----:B------:R-:W-:Y:S01]  /*0b80*/  FADD R41, R9, R41 ;  /* 0x0000002909297221 */ /* 0x000fe20000000000 */
[----:B------:R-:W-:-:S02]  /*0b90*/  CS2R R8, SRZ ;  /* 0x0000000000087805 */ /* 0x000fc4000001ff00 */
[----:B0-----:R-:W-:Y:S01]  /*0ba0*/  CS2R R10, SRZ ;  /* 0x00000000000a7805 */ /* 0x001fe2000001ff00 */
[----:B------:R-:W-:Y:S01]  /*0bb0*/  IMAD.MOV.U32 R14, RZ, RZ, RZ ;  /* 0x000000ffff0e7224 */ /* 0x000fe200078e00ff */
[----:B------:R-:W-:Y:S01]  /*0bc0*/  MOV R15, RZ ;  /* 0x000000ff000f7202 */ /* 0x000fe20000000f00 */
[----:B------:R-:W-:Y:S01]  /*0bd0*/  FADD R21, R43, R22 ;  /* 0x000000162b157221 */ /* 0x000fe20000000000 */
[----:B------:R-:W-:-:S04]  /*0be0*/  IMAD.WIDE R46, R47, 0x4, R24 ;  /* 0x000000042f2e7825 */ /* 0x000fc800078e0218 */
[----:B------:R-:W-:Y:S01]  /*0bf0*/  FADD R38, R23, R38 ;  /* 0x0000002617267221 */ /* 0x000fe20000000000 */
[----:B------:R-:W-:Y:S01]  /*0c00*/  FADD R37, R21, R42 ;  /* 0x0000002a15257221 */ /* 0x000fe20000000000 */
[----:B------:R-:W-:Y:S02]  /*0c10*/  LOP3.LUT R42, R0, 0x1, RZ, 0xfc, !PT ;  /* 0x00000001002a7812 */ /* 0x000fe400078efcff */
[----:B------:R-:W-:Y:S02]  /*0c20*/  CS2R R20, SRZ ;  /* 0x0000000000147805 */ /* 0x000fe4000001ff00 */
[----:B------:R-:W-:Y:S01]  /*0c30*/  CS2R R22, SRZ ;  /* 0x0000000000167805 */ /* 0x000fe2000001ff00 */
[----:B------:R-:W-:Y:S01]  /*0c40*/  FADD R36, R36, R45 ;  /* 0x0000002d24247221 */ /* 0x000fe20000000000 */
[----:B------:R-:W-:-:S04]  /*0c50*/  IMAD.IADD R45, R5, 0x1, R42 ;  /* 0x00000001052d7824 */ /* 0x000fc800078e022a */
[----:B------:R-:W5:Y:S01]  /*0c60*/  @P6 LDG.E.EL.128 R20, desc[UR6][R34.64] ;  /* 0x0000000622146981 */ /* 0x000f62000c2e1d00 */
[----:B--2---:R-:W-:Y:S02]  /*0c70*/  SEL R32, R32, RZ, P5 ;  /* 0x000000ff20207207 */ /* 0x004fe40002800000 */
[----:B---3--:R-:W-:Y:S02]  /*0c80*/  SEL R44, R13, RZ, P5 ;  /* 0x000000ff0d2c7207 */ /* 0x008fe40002800000 */
[----:B------:R-:W-:Y:S01]  /*0c90*/  ISETP.GE.AND P5, PT, R0, 0x40, PT ;  /* 0x000000400000780c */ /* 0x000fe20003fa6270 */
[----:B------:R-:W-:Y:S02]  /*0ca0*/  IMAD.MOV.U32 R13, RZ, RZ, RZ ;  /* 0x000000ffff0d7224 */ /* 0x000fe400078e00ff */
[----:B------:R-:W-:Y:S01]  /*0cb0*/  FADD R33, R33, R32 ;  /* 0x0000002021217221 */ /* 0x000fe20000000000 */
[----:B----4-:R-:W-:-:S09]  /*0cc0*/  SEL R43, R16, RZ, P6 ;  /* 0x000000ff102b7207 */ /* 0x010fd20003000000 */
[----:B------:R-:W2:Y:S01]  /*0cd0*/  @!P5 LDG.E.EL.128 R8, desc[UR6][R46.64] ;  /* 0x000000062e08d981 */ /* 0x000ea2000c2e1d00 */
[----:B------:R-:W-:-:S03]  /*0ce0*/  SEL R16, R17, RZ, P6 ;  /* 0x000000ff11107207 */ /* 0x000fc60003000000 */
[----:B------:R0:W3:Y:S01]  /*0cf0*/  @!P5 LDG.E.EL.128 R12, desc[UR6][R34.64] ;  /* 0x00000006220cd981 */ /* 0x0000e2000c2e1d00 */
[----:B------:R-:W-:Y:S01]  /*0d00*/  ISETP.GT.AND P5, PT, R6, RZ, !P3 ;  /* 0x000000ff0600720c */ /* 0x000fe20005fa4270 */
[----:B------:R-:W-:Y:S01]  /*0d10*/  FADD R32, R40, R43 ;  /* 0x0000002b28207221 */ /* 0x000fe20000000000 */
[----:B------:R-:W-:Y:S01]  /*0d20*/  IADD3 R43, R3, R42, RZ ;  /* 0x0000002a032b7210 */ /* 0x000fe20007ffe0ff */
[----:B------:R-:W-:Y:S01]  /*0d30*/  FADD R17, R33, R16 ;  /* 0x0000001021117221 */ /* 0x000fe20000000000 */
[----:B------:R-:W-:Y:S01]  /*0d40*/  FADD R31, R31, R44 ;  /* 0x0000002c1f1f7221 */ /* 0x000fe20000000000 */
[----:B------:R-:W-:Y:S02]  /*0d50*/  IMAD.MOV.U32 R16, RZ, RZ, RZ ;  /* 0x000000ffff107224 */ /* 0x000fe400078e00ff */
[----:B------:R-:W-:-:S04]  /*0d60*/  IMAD.WIDE R44, R45, 0x4, R24 ;  /* 0x000000042d2c7825 */ /* 0x000fc800078e0218 */
[----:B0-----:R-:W-:Y:S02]  /*0d70*/  IMAD.MOV.U32 R35, RZ, RZ, RZ ;  /* 0x000000ffff237224 */ /* 0x001fe400078e00ff */
[----:B------:R-:W-:Y:S01]  /*0d80*/  IMAD.WIDE R42, R43, 0x4, R24 ;  /* 0x000000042b2a7825 */ /* 0x000fe200078e0218 */
[----:B------:R-:W4:Y:S04]  /*0d90*/  @P5 LDG.E.EL R16, desc[UR6][R44.64] ;  /* 0x000000062c105981 */ /* 0x000f28000c2e1900 */
[----:B------:R-:W2:Y:S01]  /*0da0*/  @P5 LDG.E.EL R35, desc[UR6][R42.64] ;  /* 0x000000062a235981 */ /* 0x000ea2000c2e1900 */
[----:B-----5:R-:W-:Y:S02]  /*0db0*/  SEL R20, R20, RZ, P6 ;  /* 0x000000ff14147207 */ /* 0x020fe40003000000 */
[----:B------:R-:W-:-:S03]  /*0dc0*/  SEL R40, R21, RZ, P6 ;  /* 0x000000ff15287207 */ /* 0x000fc60003000000 */
[----:B------:R-:W-:Y:S01]  /*0dd0*/  FADD R34, R37, R20 ;  /* 0x0000001425227221 */ /* 0x000fe20000000000 */
[----:B------:R-:W-:Y:S01]  /*0de0*/  LOP3.LUT R20, R0, 0x2, RZ, 0xfc, !PT ;  /* 0x0000000200147812 */ /* 0x000fe200078efcff */
[----:B------:R-:W-:Y:S01]  /*0df0*/  FADD R33, R31, R40 ;  /* 0x000000281f217221 */ /* 0x000fe20000000000 */
[----:B------:R-:W-:Y:S01]  /*0e00*/  SEL R21, R18, RZ, P6 ;  /* 0x000000ff12157207 */ /* 0x000fe20003000000 */
[----:B------:R-:W-:Y:S02]  /*0e10*/  HFMA2.MMA R18, -RZ, RZ, 0, 0 ;  /* 0x00000000ff127435 */ /* 0x000fe400000001ff */
[----:B------:R-:W-:-:S04]  /*0e20*/  IMAD.IADD R47, R5, 0x1, R20 ;  /* 0x00000001052f7824 */ /* 0x000fc800078e0214 */
[----:B------:R-:W-:Y:S01]  /*0e30*/  IMAD.WIDE R46, R47, 0x4, R24 ;  /* 0x000000042f2e7825 */ /* 0x000fe200078e0218 */
[----:B----4-:R-:W-:Y:S02]  /*0e40*/  SEL R16, R16, RZ, P5 ;  /* 0x000000ff10107207 */ /* 0x010fe40002800000 */
[----:B--2---:R-:W-:Y:S02]  /*0e50*/  SEL R40, R35, RZ, P5 ;  /* 0x000000ff23287207 */ /* 0x004fe40002800000 */
[----:B------:R-:W-:-:S13]  /*0e60*/  ISETP.GT.AND P5, PT, R2, RZ, !P3 ;  /* 0x000000ff0200720c */ /* 0x000fda0005fa4270 */
[----:B------:R-:W2:Y:S01]  /*0e70*/  @P5 LDG.E.EL R18, desc[UR6][R46.64] ;  /* 0x000000062e125981 */ /* 0x000ea2000c2e1900 */
[----:B------:R-:W-:Y:S01]  /*0e80*/  FADD R16, R41, R16 ;  /* 0x0000001029107221 */ /* 0x000fe20000000000 */
[----:B------:R-:W-:Y:S01]  /*0e90*/  SEL R22, R22, RZ, P6 ;  /* 0x000000ff16167207 */ /* 0x000fe20003000000 */
[----:B------:R-:W-:Y:S02]  /*0ea0*/  FADD R39, R39, R40 ;  /* 0x0000002827277221 */ /* 0x000fe40000000000 */
[----:B------:R-:W-:Y:S01]  /*0eb0*/  FADD R16, R16, R21 ;  /* 0x0000001510107221 */ /* 0x000fe20000000000 */
[----:B------:R-:W-:Y:S02]  /*0ec0*/  IMAD.IADD R21, R3, 0x1, R20 ;  /* 0x0000000103157824 */ /* 0x000fe400078e0214 */
[----:B------:R-:W-:Y:S01]  /*0ed0*/  FADD R40, R39, R22 ;  /* 0x0000001627287221 */ /* 0x000fe20000000000 */
[----:B------:R-:W-:Y:S01]  /*0ee0*/  IMAD.MOV.U32 R31, RZ, RZ, RZ ;  /* 0x000000ffff1f7224 */ /* 0x000fe200078e00ff */
[----:B------:R-:W-:Y:S01]  /*0ef0*/  SEL R19, R19, RZ, P6 ;  /* 0x000000ff13137207 */ /* 0x000fe20003000000 */
[----:B------:R-:W-:Y:S01]  /*0f00*/  IMAD.WIDE R20, R21, 0x4, R24 ;  /* 0x0000000415147825 */ /* 0x000fe200078e0218 */
[----:B------:R-:W-:-:S02]  /*0f10*/  SEL R22, R23, RZ, P6 ;  /* 0x000000ff17167207 */ /* 0x000fc40003000000 */
[----:B------:R-:W-:Y:S02]  /*0f20*/  ISETP.LT.U32.AND P6, PT, R30, 0x47, P0 ;  /* 0x000000471e00780c */ /* 0x000fe400007c1070 */
[----:B------:R-:W4:Y:S01]  /*0f30*/  @P5 LDG.E.EL R31, desc[UR6][R20.64] ;  /* 0x00000006141f5981 */ /* 0x000f22000c2e1900 */
[----:B--2---:R-:W-:-:S05]  /*0f40*/  SEL R23, R18, RZ, P5 ;  /* 0x000000ff12177207 */ /* 0x004fca0002800000 */
[----:B------:R-:W-:Y:S01]  /*0f50*/  FADD R18, R36, R23 ;  /* 0x0000001724127221 */ /* 0x000fe20000000000 */
[----:B------:R-:W-:Y:S02]  /*0f60*/  CS2R R36, SRZ ;  /* 0x0000000000247805 */ /* 0x000fe4000001ff00 */
[----:B------:R-:W-:-:S04]  /*0f70*/  MOV R23, RZ ;  /* 0x000000ff00177202 */ /* 0x000fc80000000f00 */
[----:B------:R0:W2:Y:S04]  /*0f80*/  @P6 LDG.E.EL R37, desc[UR6][R44.64] ;  /* 0x000000062c256981 */ /* 0x0000a8000c2e1900 */
[----:B------:R1:W5:Y:S01]  /*0f90*/  @P6 LDG.E.EL R23, desc[UR6][R42.64] ;  /* 0x000000062a176981 */ /* 0x000362000c2e1900 */
[----:B----4-:R-:W-:Y:S02]  /*0fa0*/  SEL R31, R31, RZ, P5 ;  /* 0x000000ff1f1f7207 */ /* 0x010fe40002800000 */
[----:B------:R-:W-:Y:S01]  /*0fb0*/  ISETP.LT.U32.AND P5, PT, R7, 0x7, !P3 ;  /* 0x000000070700780c */ /* 0x000fe20005fa1070 */
[----:B------:R-:W-:Y:S01]  /*0fc0*/  IMAD.MOV.U32 R35, RZ, RZ, RZ ;  /* 0x000000ffff237224 */ /* 0x000fe200078e00ff */
[----:B------:R-:W-:Y:S01]  /*0fd0*/  LOP3.LUT R48, R0, 0x3, RZ, 0xfc, !PT ;  /* 0x0000000300307812 */ /* 0x000fe200078efcff */
[----:B------:R-:W-:-:S04]  /*0fe0*/  HFMA2.MMA R39, -RZ, RZ, 0, 0 ;  /* 0x00000000ff277435 */ /* 0x000fc800000001ff */
[----:B0-----:R-:W-:Y:S02]  /*0ff0*/  IMAD.IADD R45, R5, 0x1, R48 ;  /* 0x00000001052d7824 */ /* 0x001fe400078e0230 */
[----:B-1----:R-:W-:-:S04]  /*1000*/  IMAD.MOV.U32 R43, RZ, RZ, RZ ;  /* 0x000000ffff2b7224 */ /* 0x002fc800078e00ff */
[----:B------:R0:W4:Y:S01]  /*1010*/  @P5 LDG.E.EL R35, desc[UR6][R46.64] ;  /* 0x000000062e235981 */ /* 0x000122000c2e1900 */
[----:B------:R-:W-:-:S03]  /*1020*/  IMAD.WIDE R44, R45, 0x4, R24 ;  /* 0x000000042d2c7825 */ /* 0x000fc600078e0218 */
[----:B------:R1:W3:Y:S01]  /*1030*/  @P5 LDG.E.EL R36, desc[UR6][R20.64] ;  /* 0x0000000614245981 */ /* 0x0002e2000c2e1900 */
[----:B0-----:R-:W-:-:S04]  /*1040*/  IMAD.IADD R47, R3, 0x1, R48 ;  /* 0x00000001032f7824 */ /* 0x001fc800078e0230 */
[----:B------:R-:W-:Y:S01]  /*1050*/  IMAD.WIDE R46, R47, 0x4, R24 ;  /* 0x000000042f2e7825 */ /* 0x000fe200078e0218 */
[----:B--2---:R-:W-:Y:S02]  /*1060*/  SEL R37, R37, RZ, P6 ;  /* 0x000000ff25257207 */ /* 0x004fe40003000000 */
[----:B-----5:R-:W-:Y:S02]  /*1070*/  SEL R23, R23, RZ, P6 ;  /* 0x000000ff17177207 */ /* 0x020fe40003000000 */
[----:B------:R-:W-:-:S13]  /*1080*/  ISETP.LT.U32.AND P6, PT, R30, 0x47, P2 ;  /* 0x000000471e00780c */ /* 0x000fda00017c1070 */
[----:B------:R-:W2:Y:S04]  /*1090*/  @P6 LDG.E.EL R39, desc[UR6][R44.64] ;  /* 0x000000062c276981 */ /* 0x000ea8000c2e1900 */
[----:B------:R0:W5:Y:S01]  /*10a0*/  @P6 LDG.E.EL R43, desc[UR6][R46.64] ;  /* 0x000000062e2b6981 */ /* 0x000162000c2e1900 */
[----:B------:R-:W-:Y:S02]  /*10b0*/  IADD3 R42, R0, 0x4, RZ ;  /* 0x00000004002a7810 */ /* 0x000fe40007ffe0ff */
[----:B------:R-:W-:Y:S01]  /*10c0*/  ISETP.LT.U32.AND P3, PT, R27, 0x8, !P3 ;  /* 0x000000081b00780c */ /* 0x000fe20005f61070 */
[----:B------:R-:W-:Y:S02]  /*10d0*/  FADD R41, R18, R19 ;  /* 0x0000001312297221 */ /* 0x000fe40000000000 */
[----:B------:R-:W-:Y:S01]  /*10e0*/  IMAD.IADD R49, R5, 0x1, R42 ;  /* 0x0000000105317824 */ /* 0x000fe200078e022a */
[----:B------:R-:W-:-:S03]  /*10f0*/  CS2R R18, SRZ ;  /* 0x0000000000127805 */ /* 0x000fc6000001ff00 */
[----:B------:R-:W-:-:S04]  /*1100*/  IMAD.WIDE R48, R49, 0x4, R24 ;  /* 0x0000000431307825 */ /* 0x000fc800078e0218 */
[----:B-1----:R-:W-:Y:S01]  /*1110*/  FADD R21, R38, R31 ;  /* 0x0000001f26157221 */ /* 0x002fe20000000000 */
[----:B------:R-:W-:Y:S01]  /*1120*/  IADD3 R31, R0, 0xf, RZ ;  /* 0x0000000f001f7810 */ /* 0x000fe20007ffe0ff */
[----:B0-----:R-:W-:Y:S01]  /*1130*/  IMAD.IADD R47, R5, 0x1, R30 ;  /* 0x00000001052f7824 */ /* 0x001fe200078e021e */
[----:B------:R0:W5:Y:S01]  /*1140*/  @P3 LDG.E.EL R18, desc[UR6][R48.64] ;  /* 0x0000000630123981 */ /* 0x000162000c2e1900 */
[----:B---3--:R-:W-:Y:S01]  /*1150*/  SEL R36, R36, RZ, P5 ;  /* 0x000000ff24247207 */ /* 0x008fe20002800000 */
[----:B------:R-:W-:Y:S02]  /*1160*/  IMAD.IADD R45, R3, 0x1, R42 ;  /* 0x00000001032d7824 */ /* 0x000fe400078e022a */
[----:B------:R-:W-:Y:S01]  /*1170*/  FADD R42, R21, R22 ;  /* 0x00000016152a7221 */ /* 0x000fe20000000000 */
[----:B------:R-:W-:Y:S01]  /*1180*/  FADD R22, R32, R37 ;  /* 0x0000002520167221 */ /* 0x000fe20000000000 */
[----:B------:R-:W-:Y:S01]  /*1190*/  IADD3 R32, R0, 0x8, RZ ;  /* 0x0000000800207810 */ /* 0x000fe20007ffe0ff */
[----:B0-----:R-:W-:Y:S01]  /*11a0*/  IMAD.IADD R49, R3, 0x1, R30 ;  /* 0x0000000103317824 */ /* 0x001fe200078e021e */
[----:B----4-:R-:W-:-:S02]  /*11b0*/  SEL R30, R35, RZ, P5 ;  /* 0x000000ff231e7207 */ /* 0x010fc40002800000 */
[----:B------:R-:W-:Y:S01]  /*11c0*/  ISETP.GE.U32.AND P5, PT, R31, 0x47, PT ;  /* 0x000000471f00780c */ /* 0x000fe20003fa6070 */
[----:B------:R-:W-:Y:S01]  /*11d0*/  IMAD.IADD R35, R5, 0x1, R32 ;  /* 0x0000000105237824 */ /* 0x000fe200078e0220 */
[----:B------:R-:W-:Y:S01]  /*11e0*/  ISETP.LT.U32.AND P4, PT, R31, 0x47, P4 ;  /* 0x000000471f00780c */ /* 0x000fe20002781070 */
[----:B------:R-:W-:Y:S01]  /*11f0*/  FADD R23, R34, R23 ;  /* 0x0000001722177221 */ /* 0x000fe20000000000 */
[----:B------:R-:W-:Y:S02]  /*1200*/  IMAD.MOV.U32 R37, RZ, RZ, RZ ;  /* 0x000000ffff257224 */ /* 0x000fe400078e00ff */
[----:B------:R-:W-:Y:S01]  /*1210*/  FADD R36, R33, R36 ;  /* 0x0000002421247221 */ /* 0x000fe20000000000 */
[----:B------:R-:W-:Y:S01]  /*1220*/  IMAD.WIDE R44, R45, 0x4, R24 ;  /* 0x000000042d2c7825 */ /* 0x000fe200078e0218 */
[----:B------:R-:W-:-:S03]  /*1230*/  IADD3 R33, R3, R32, RZ ;  /* 0x0000002003217210 */ /* 0x000fc60007ffe0ff */
[--C-:B------:R-:W-:Y:S01]  /*1240*/  IMAD.WIDE R34, R35, 0x4, R24.reuse ;  /* 0x0000000423227825 */ /* 0x100fe200078e0218 */
[----:B------:R0:W3:Y:S01]  /*1250*/  @P3 LDG.E.EL R19, desc[UR6][R44.64] ;  /* 0x000000062c133981 */ /* 0x0000e2000c2e1900 */
[----:B------:R-:W-:Y:S02]  /*1260*/  CS2R R20, SRZ ;  /* 0x0000000000147805 */ /* 0x000fe4000001ff00 */
[----:B------:R-:W-:Y:S02]  /*1270*/  IMAD.MOV.U32 R38, RZ, RZ, RZ ;  /* 0x000000ffff267224 */ /* 0x000fe400078e00ff */
[----:B------:R-:W-:-:S04]  /*1280*/  IMAD.WIDE R32, R33, 0x4, R24 ;  /* 0x0000000421207825 */ /* 0x000fc800078e0218 */
[----:B------:R-:W-:-:S04]  /*1290*/  IMAD.WIDE R46, R47, 0x4, R24 ;  /* 0x000000042f2e7825 */ /* 0x000fc800078e0218 */
[----:B0-----:R-:W-:Y:S01]  /*12a0*/  IMAD.WIDE R44, R49, 0x4, R24 ;  /* 0x00000004312c7825 */ /* 0x001fe200078e0218 */
[----:B------:R-:W4:Y:S04]  /*12b0*/  @P4 LDG.E.EL R20, desc[UR6][R46.64] ;  /* 0x000000062e144981 */ /* 0x000f28000c2e1900 */
[----:B------:R-:W4:Y:S01]  /*12c0*/  @P4 LDG.E.EL R21, desc[UR6][R44.64] ;  /* 0x000000062c154981 */ /* 0x000f22000c2e1900 */
[----:B--2---:R-:W-:Y:S02]  /*12d0*/  SEL R39, R39, RZ, P6 ;  /* 0x000000ff27277207 */ /* 0x004fe40003000000 */
[----:B-----5:R-:W-:Y:S02]  /*12e0*/  SEL R43, R43, RZ, P6 ;  /* 0x000000ff2b2b7207 */ /* 0x020fe40003000000 */
[----:B------:R-:W-:-:S13]  /*12f0*/  ISETP.GT.AND P6, PT, R7, RZ, !P5 ;  /* 0x000000ff0700720c */ /* 0x000fda0006fc4270 */
[----:B------:R-:W2:Y:S04]  /*1300*/  @P6 LDG.E.EL R37, desc[UR6][R34.64] ;  /* 0x0000000622256981 */ /* 0x000ea8000c2e1900 */
[----:B------:R-:W5:Y:S01]  /*1310*/  @P6 LDG.E.EL R38, desc[UR6][R32.64] ;  /* 0x0000000620266981 */ /* 0x000f62000c2e1900 */
[----:B------:R-:W-:Y:S01]  /*1320*/  ISETP.LT.U32.AND P1, PT, R31, 0x47, P1 ;  /* 0x000000471f00780c */ /* 0x000fe20000f21070 */
[----:B------:R-:W-:Y:S01]  /*1330*/  FADD R30, R17, R30 ;  /* 0x0000001e111e7221 */ /* 0x000fe20000000000 */
[----:B------:R-:W-:Y:S01]  /*1340*/  SEL R18, R18, RZ, P3 ;  /* 0x000000ff12127207 */ /* 0x000fe20001800000 */
[----:B------:R-:W-:Y:S01]  /*1350*/  FADD R39, R16, R39 ;  /* 0x0000002710277221 */ /* 0x000fe20000000000 */
[----:B------:R-:W-:Y:S01]  /*1360*/  FADD R40, R40, R43 ;  /* 0x0000002b28287221 */ /* 0x000fe20000000000 */
[----:B------:R-:W-:-:S02]  /*1370*/  CS2R R16, SRZ ;  /* 0x0000000000107805 */ /* 0x000fc4000001ff00 */
[----:B------:R-:W-:Y:S01]  /*1380*/  FADD R41, R41, R18 ;  /* 0x0000001229297221 */ /* 0x000fe20000000000 */
[----:B---3--:R-:W-:-:S05]  /*1390*/  SEL R19, R19, RZ, P3 ;  /* 0x000000ff13137207 */ /* 0x008fca0001800000 */
[----:B------:R-:W-:Y:S01]  /*13a0*/  FADD R42, R42, R19 ;  /* 0x000000132a2a7221 */ /* 0x000fe20000000000 */
[----:B------:R-:W-:-:S06]  /*13b0*/  CS2R R18, SRZ ;  /* 0x0000000000127805 */ /* 0x000fcc000001ff00 */
[----:B------:R0:W3:Y:S01]  /*13c0*/  @P1 LDG.E.EL.128 R16, desc[UR6][R34.64] ;  /* 0x0000000622101981 */ /* 0x0000e2000c2e1d00 */
[----:B----4-:R-:W-:Y:S02]  /*13d0*/  SEL R43, R20, RZ, P4 ;  /* 0x000000ff142b7207 */ /* 0x010fe40002000000 */
[----:B------:R-:W-:Y:S02]  /*13e0*/  SEL R20, R21, RZ, P4 ;  /* 0x000000ff15147207 */ /* 0x000fe40002000000 */
[----:B------:R-:W-:Y:S01]  /*13f0*/  ISETP.GT.AND P4, PT, R6, RZ, !P5 ;  /* 0x000000ff0600720c */ /* 0x000fe20006f84270 */
[----:B------:R-:W-:Y:S01]  /*1400*/  FADD R44, R22, R43 ;  /* 0x0000002b162c7221 */ /* 0x000fe20000000000 */
[----:B------:R-:W-:Y:S02]  /*1410*/  IMAD.MOV.U32 R22, RZ, RZ, RZ ;  /* 0x000000ffff167224 */ /* 0x000fe400078e00ff */
[----:B------:R-:W-:Y:S01]  /*1420*/  FADD R43, R23, R20 ;  /* 0x00000014172b7221 */ /* 0x000fe20000000000 */
[----:B------:R-:W-:-:S02]  /*1430*/  CS2R R20, SRZ ;  /* 0x0000000000147805 */ /* 0x000fc4000001ff00 */
[----:B------:R-:W-:-:S06]  /*1440*/  MOV R23, RZ ;  /* 0x000000ff00177202 */ /* 0x000fcc0000000f00 */
[----:B------:R3:W4:Y:S01]  /*1450*/  @P1 LDG.E.EL.128 R20, desc[UR6][R32.64] ;  /* 0x0000000620141981 */ /* 0x000722000c2e1d00 */
[----:B--2---:R-:W-:-:S05]  /*1460*/  SEL R37, R37, RZ, P6 ;  /* 0x000000ff25257207 */ /* 0x004fca0003000000 */
[----:B------:R-:W-:Y:S01]  /*1470*/  FADD R45, R30, R37 ;  /* 0x000000251e2d7221 */ /* 0x000fe20000000000 */
[----:B-----5:R-:W-:Y:S01]  /*1480*/  SEL R37, R38, RZ, P6 ;  /* 0x000000ff26257207 */ /* 0x020fe20003000000 */
[----:B------:R-:W-:-:S04]  /*1490*/  VIADD R30, R0, 0x9 ;  /* 0x00000009001e7836 */ /* 0x000fc80000000000 */
[----:B------:R-:W-:Y:S01]  /*14a0*/  FADD R37, R36, R37 ;  /* 0x0000002524257221 */ /* 0x000fe20000000000 */
[----:B------:R-:W-:Y:S01]  /*14b0*/  HFMA2.MMA R36, -RZ, RZ, 0, 0 ;  /* 0x00000000ff247435 */ /* 0x000fe200000001ff */
[----:B0-----:R-:W-:-:S04]  /*14c0*/  IMAD.IADD R35, R5, 0x1, R30 ;  /* 0x0000000105237824 */ /* 0x001fc800078e021e */
[----:B------:R-:W-:-:S05]  /*14d0*/  IMAD.WIDE R34, R35, 0x4, R24 ;  /* 0x0000000423227825 */ /* 0x000fca00078e0218 */
[----:B------:R-:W2:Y:S01]  /*14e0*/  @P4 LDG.E.EL R36, desc[UR6][R34.64] ;  /* 0x0000000622244981 */ /* 0x000ea2000c2e1900 */
[----:B------:R-:W-:Y:S02]  /*14f0*/  ISETP.GT.AND P3, PT, R2, RZ, !P5 ;  /* 0x000000ff0200720c */ /* 0x000fe40006f64270 */
[----:B---3--:R-:W-:Y:S02]  /*1500*/  SEL R33, R16, RZ, P1 ;  /* 0x000000ff10217207 */ /* 0x008fe40000800000 */
[----:B------:R-:W-:Y:S02]  /*1510*/  SEL R18, R18, RZ, P1 ;  /* 0x000000ff12127207 */ /* 0x000fe40000800000 */
[----:B------:R-:W-:Y:S01]  /*1520*/  SEL R32, R17, RZ, P1 ;  /* 0x000000ff11207207 */ /* 0x000fe20000800000 */
[----:B------:R-:W-:Y:S01]  /*1530*/  IMAD.IADD R17, R3, 0x1, R30 ;  /* 0x0000000103117824 */ /* 0x000fe200078e021e */
[----:B----4-:R-:W-:Y:S02]  /*1540*/  SEL R20, R20, RZ, P1 ;  /* 0x000000ff14147207 */ /* 0x010fe40000800000 */
[----:B------:R-:W-:-:S05]  /*1550*/  SEL R16, R21, RZ, P1 ;  /* 0x000000ff15107207 */ /* 0x000fca0000800000 */
[----:B------:R-:W-:Y:S01]  /*1560*/  FADD R37, R37, R16 ;  /* 0x0000001025257221 */ /* 0x000fe20000000000 */
[----:B------:R-:W-:Y:S01]  /*1570*/  IMAD.WIDE R16, R17, 0x4, R24 ;  /* 0x0000000411107825 */ /* 0x000fe200078e0218 */
[----:B--2---:R-:W-:-:S05]  /*1580*/  SEL R38, R36, RZ, P4 ;  /* 0x000000ff24267207 */ /* 0x004fca0002000000 */
[----:B------:R-:W-:Y:S01]  /*1590*/  FADD R39, R39, R38 ;  /* 0x0000002627277221 */ /* 0x000fe20000000000 */
[----:B------:R-:W-:Y:S02]  /*15a0*/  VIADD R38, R0, 0xa ;  /* 0x0000000a00267836 */ /* 0x000fe40000000000 */
[----:B------:R-:W-:-:S03]  /*15b0*/  FADD R36, R43, R20 ;  /* 0x000000142b247221 */ /* 0x000fc60000000000 */
[----:B------:R-:W-:Y:S01]  /*15c0*/  IADD3 R21, R5, R38, RZ ;  /* 0x0000002605157210 */ /* 0x000fe20007ffe0ff */
[----:B------:R-:W-:Y:S01]  /*15d0*/  FADD R18, R39, R18 ;  /* 0x0000001227127221 */ /* 0x000fe20000000000 */
[----:B------:R-:W-:-:S03]  /*15e0*/  IMAD.MOV.U32 R39, RZ, RZ, RZ ;  /* 0x000000ffff277224 */ /* 0x000fc600078e00ff */
[----:B------:R-:W-:-:S05]  /*15f0*/  IMAD.WIDE R20, R21, 0x4, R24 ;  /* 0x0000000415147825 */ /* 0x000fca00078e0218 */
[----:B------:R-:W2:Y:S01]  /*1600*/  @P3 LDG.E.EL R39, desc[UR6][R20.64] ;  /* 0x0000000614273981 */ /* 0x000ea2000c2e1900 */
[----:B------:R-:W-:-:S06]  /*1610*/  IMAD.MOV.U32 R43, RZ, RZ, RZ ;  /* 0x000000ffff2b7224 */ /* 0x000fcc00078e00ff */
[----:B------:R-:W3:Y:S01]  /*1620*/  @P4 LDG.E.EL R43, desc[UR6][R16.64] ;  /* 0x00000006102b4981 */ /* 0x000ee2000c2e1900 */
[----:B------:R-:W-:Y:S01]  /*1630*/  ISETP.LT.U32.AND P0, PT, R31, 0x47, P0 ;  /* 0x000000471f00780c */ /* 0x000fe20000701070 */
[----:B------:R-:W-:Y:S01]  /*1640*/  FADD R33, R44, R33 ;  /* 0x000000212c217221 */ /* 0x000fe20000000000 */
[----:B------:R-:W-:Y:S01]  /*1650*/  FADD R32, R45, R32 ;  /* 0x000000202d207221 */ /* 0x000fe20000000000 */
[----:B------:R-:W-:Y:S02]  /*1660*/  IADD3 R46, R0, 0xb, RZ ;  /* 0x0000000b002e7810 */ /* 0x000fe40007ffe0ff */
[----:B------:R-:W-:Y:S02]  /*1670*/  CS2R R44, SRZ ;  /* 0x00000000002c7805 */ /* 0x000fe4000001ff00 */
[----:B------:R-:W-:Y:S02]  /*1680*/  ISETP.LT.U32.AND P2, PT, R31, 0x47, P2 ;  /* 0x000000471f00780c */ /* 0x000fe40001741070 */
[----:B------:R-:W-:Y:S01]  /*1690*/  ISETP.LT.U32.AND P6, PT, R7, 0x7, !P5 ;  /* 0x000000070700780c */ /* 0x000fe20006fc1070 */
[----:B------:R-:W-:Y:S01]  /*16a0*/  IMAD.IADD R31, R5, 0x1, R46 ;  /* 0x00000001051f7824 */ /* 0x000fe200078e022e */
[----:B------:R-:W-:Y:S01]  /*16b0*/  ISETP.LT.U32.AND P5, PT, R27, 0x8, !P5 ;  /* 0x000000081b00780c */ /* 0x000fe20006fa1070 */
[----:B------:R-:W-:Y:S01]  /*16c0*/  IMAD.MOV.U32 R27, RZ, RZ, RZ ;  /* 0x000000ffff1b7224 */ /* 0x000fe200078e00ff */
[----:B------:R0:W4:Y:S01]  /*16d0*/  @P0 LDG.E.EL R44, desc[UR6][R34.64] ;  /* 0x00000006222c0981 */ /* 0x000122000c2e1900 */
[----:B------:R-:W-:Y:S01]  /*16e0*/  IMAD.WIDE R30, R31, 0x4, R24 ;  /* 0x000000041f1e7825 */ /* 0x000fe200078e0218 */
[----:B------:R-:W-:-:S03]  /*16f0*/  IADD3 R48, R0, 0xc, RZ ;  /* 0x0000000c00307810 */ /* 0x000fc60007ffe0ff */
[----:B------:R-:W-:Y:S02]  /*1700*/  IMAD.IADD R47, R3, 0x1, R38 ;  /* 0x00000001032f7824 */ /* 0x000fe400078e0226 */
[----:B------:R1:W5:Y:S01]  /*1710*/  @P2 LDG.E.EL R27, desc[UR6][R30.64] ;  /* 0x000000061e1b2981 */ /* 0x000362000c2e1900 */
[--C-:B------:R-:W-:Y:S01]  /*1720*/  IMAD.IADD R49, R5, 0x1, R48.reuse ;  /* 0x0000000105317824 */ /* 0x100fe200078e0230 */
[----:B------:R-:W-:Y:S01]  /*1730*/  IADD3 R5, R3, R46, RZ ;  /* 0x0000002e03057210 */ /* 0x000fe20007ffe0ff */
[----:B0-----:R-:W-:Y:S01]  /*1740*/  IMAD.IADD R35, R3, 0x1, R48 ;  /* 0x0000000103237824 */ /* 0x001fe200078e0230 */
[----:B------:R0:W4:Y:S01]  /*1750*/  @P6 LDG.E.EL R45, desc[UR6][R20.64] ;  /* 0x00000006142d6981 */ /* 0x000122000c2e1900 */
[----:B------:R-:W-:Y:S02]  /*1760*/  IMAD.MOV.U32 R3, RZ, RZ, RZ ;  /* 0x000000ffff037224 */ /* 0x000fe400078e00ff */
[----:B-1----:R-:W-:-:S04]  /*1770*/  IMAD.WIDE R30, R47, 0x4, R24 ;  /* 0x000000042f1e7825 */ /* 0x002fc800078e0218 */
[----:B0-----:R-:W-:-:S05]  /*1780*/  IMAD.WIDE R20, R49, 0x4, R24 ;  /* 0x0000000431147825 */ /* 0x001fca00078e0218 */
[----:B------:R0:W4:Y:S02]  /*1790*/  @P5 LDG.E.EL R3, desc[UR6][R20.64] ;  /* 0x0000000614035981 */ /* 0x000124000c2e1900 */
[----:B0-----:R-:W-:-:S04]  /*17a0*/  IMAD.WIDE R20, R35, 0x4, R24 ;  /* 0x0000000423147825 */ /* 0x001fc800078e0218 */
[----:B------:R-:W-:-:S04]  /*17b0*/  IMAD.WIDE R24, R5, 0x4, R24 ;  /* 0x0000000405187825 */ /* 0x000fc800078e0218 */
[----:B------:R-:W-:-:S06]  /*17c0*/  IMAD.MOV.U32 R5, RZ, RZ, RZ ;  /* 0x000000ffff057224 */ /* 0x000fcc00078e00ff */
[----:B------:R-:W4:Y:S01]  /*17d0*/  @P2 LDG.E.EL R5, desc[UR6][R24.64] ;  /* 0x0000000618052981 */ /* 0x000f22000c2e1900 */
[----:B------:R-:W-:Y:S02]  /*17e0*/  SHF.R.S32.HI R35, RZ, 0x3, R26 ;  /* 0x00000003ff237819 */ /* 0x000fe4000001141a */
[----:B--2---:R-:W-:Y:S02]  /*17f0*/  SEL R34, R39, RZ, P3 ;  /* 0x000000ff27227207 */ /* 0x004fe40001800000 */
[----:B------:R-:W-:-:S03]  /*1800*/  CS2R R38, SRZ ;  /* 0x0000000000267805 */ /* 0x000fc6000001ff00 */
[----:B------:R-:W-:Y:S01]  /*1810*/  FADD R41, R41, R34 ;  /* 0x0000002229297221 */ /* 0x000fe20000000000 */
[----:B------:R-:W-:Y:S02]  /*1820*/  MOV R34, RZ ;  /* 0x000000ff00227202 */ /* 0x000fe40000000f00 */
[----:B------:R-:W2:Y:S01]  /*1830*/  @P6 LDG.E.EL R39, desc[UR6][R30.64] ;  /* 0x000000061e276981 */ /* 0x000ea2000c2e1900 */
[----:B---3--:R-:W-:-:S03]  /*1840*/  SEL R43, R43, RZ, P4 ;  /* 0x000000ff2b2b7207 */ /* 0x008fc60002000000 */
[----:B------:R0:W3:Y:S04]  /*1850*/  @P0 LDG.E.EL R38, desc[UR6][R16.64] ;  /* 0x0000000610260981 */ /* 0x0000e8000c2e1900 */
[----:B------:R-:W3:Y:S01]  /*1860*/  @P3 LDG.E.EL R34, desc[UR6][R30.64] ;  /* 0x000000061e223981 */ /* 0x000ee2000c2e1900 */
[----:B------:R-:W-:Y:S01]  /*1870*/  FADD R40, R40, R43 ;  /* 0x0000002b28287221 */ /* 0x000fe20000000000 */
[----:B------:R-:W-:-:S06]  /*1880*/  IMAD.MOV.U32 R43, RZ, RZ, RZ ;  /* 0x000000ffff2b7224 */ /* 0x000fcc00078e00ff */
[----:B------:R1:W3:Y:S01]  /*1890*/  @P5 LDG.E.EL R43, desc[UR6][R20.64] ;  /* 0x00000006142b5981 */ /* 0x0002e2000c2e1900 */
[----:B------:R-:W-:-:S04]  /*18a0*/  ISETP.GT.AND P4, PT, R0, 0x37, PT ;  /* 0x000000370000780c */ /* 0x000fc80003f84270 */
[----:B0-----:R-:W-:Y:S02]  /*18b0*/  SEL R17, RZ, 0x9, !P4 ;  /* 0x00000009ff117807 */ /* 0x001fe40006000000 */
[----:B------:R-:W-:Y:S02]  /*18c0*/  ISETP.GE.AND P4, PT, R0, 0x38, PT ;  /* 0x000000380000780c */ /* 0x000fe40003f86270 */
[----:B------:R-:W-:-:S04]  /*18d0*/  IADD3 R0, R35, 0x2, RZ ;  /* 0x0000000223007810 */ /* 0x000fc80007ffe0ff */
[----:B------:R-:W-:Y:S01]  /*18e0*/  SEL R26, R0, RZ, !P4 ;  /* 0x000000ff001a7207 */ /* 0x000fe20006000000 */
[C---:B------:R-:W-:Y:S01]  /*18f0*/  VIADD R0, R6.reuse, 0x2 ;  /* 0x0000000206007836 */ /* 0x040fe20000000000 */
[----:B------:R-:W-:Y:S01]  /*1900*/  ISETP.GE.AND P4, PT, R6, 0x7, PT ;  /* 0x000000070600780c */ /* 0x000fe20003f86270 */
[----:B-1----:R-:W-:-:S03]  /*1910*/  HFMA2.MMA R20, -RZ, RZ, 0, 5.36441802978515625e-07 ;  /* 0x00000009ff147435 */ /* 0x002fc600000001ff */
[----:B------:R-:W-:Y:S02]  /*1920*/  SEL R0, R0, RZ, !P4 ;  /* 0x000000ff00007207 */ /* 0x000fe40006000000 */
[----:B------:R-:W-:-:S03]  /*1930*/  ISETP.GT.AND P4, PT, R6, 0x6, PT ;  /* 0x000000060600780c */ /* 0x000fc60003f84270 */
[----:B------:R-:W-:Y:S02]  /*1940*/  VIADD R24, R0, 0x9 ;  /* 0x0000000900187836 */ /* 0x000fe40000000000 */
[----:B------:R-:W-:-:S08]  /*1950*/  VIADDMNMX R16, R4, 0x2, R20, PT ;  /* 0x0000000204107846 */ /* 0x000fd00003800114 */
[----:B------:R-:W-:Y:S02]  /*1960*/  @!P4 IMAD.MOV R24, RZ, RZ, R0 ;  /* 0x000000ffff18c224 */ /* 0x000fe400078e0200 */
[----:B------:R-:W-:Y:S01]  /*1970*/  IMAD.IADD R0, R17, 0x1, R26 ;  /* 0x0000000111007824 */ /* 0x000fe200078e021a */
[----:B------:R-:W-:Y:S02]  /*1980*/  IADD3 R17, R16, -R35, -R4 ;  /* 0x8000002310117210 */ /* 0x000fe40007ffe804 */
[----:B------:R-:W-:Y:S02]  /*1990*/  VIADDMNMX R20, R7, 0x2, R20, PT ;  /* 0x0000000207147846 */ /* 0x000fe40003800114 */
[----:B------:R-:W-:Y:S02]  /*19a0*/  IADD3 R17, R17, 0x1, R0 ;  /* 0x0000000111117810 */ /* 0x000fe40007ffe000 */
[----:B------:R-:W-:Y:S02]  /*19b0*/  IADD3 R25, -R35, R0, RZ ;  /* 0x0000000023197210 */ /* 0x000fe40007ffe1ff */
[----:B------:R-:W-:-:S03]  /*19c0*/  IADD3 R21, R24, -R6, -R35 ;  /* 0x8000000618157210 */ /* 0x000fc60007ffe823 */
[----:B------:R-:W-:Y:S01]  /*19d0*/  IMAD R17, R16, R25, R17 ;  /* 0x0000001910117224 */ /* 0x000fe200078e0211 */
[----:B------:R-:W-:Y:S01]  /*19e0*/  IADD3 R21, R21, 0x1, R0 ;  /* 0x0000000115157810 */ /* 0x000fe20007ffe000 */
[----:B------:R-:W-:-:S04]  /*19f0*/  IMAD.IADD R16, R20, 0x1, -R7 ;  /* 0x0000000114107824 */ /* 0x000fc800078e0a07 */
[----:B------:R-:W-:Y:S01]  /*1a00*/  IMAD R24, R25, R24, R21 ;  /* 0x0000001819187224 */ /* 0x000fe200078e0215 */
[----:B------:R-:W-:Y:S02]  /*1a10*/  LOP3.LUT R16, R16, 0x1, RZ, 0xfc, !PT ;  /* 0x0000000110107812 */ /* 0x000fe400078efcff */
[----:B------:R-:W-:Y:S02]  /*1a20*/  IADD3 R21, R35, -R0, RZ ;  /* 0x8000000023157210 */ /* 0x000fe40007ffe0ff */
[----:B------:R-:W-:-:S03]  /*1a30*/  IADD3 R16, R0, R16, -R35 ;  /* 0x0000001000107210 */ /* 0x000fc60007ffe823 */
[----:B------:R-:W-:Y:S02]  /*1a40*/  IMAD R17, R4, R21, R17 ;  /* 0x0000001504117224 */ /* 0x000fe400078e0211 */
[----:B------:R-:W0:Y:S01]  /*1a50*/  S2R R4, SR_TID.X ;  /* 0x0000000000047919 */ /* 0x000e220000002100 */
[----:B------:R-:W-:Y:S01]  /*1a60*/  IMAD R20, R20, R25, R16 ;  /* 0x0000001914147224 */ /* 0x000fe200078e0210 */
[C---:B------:R-:W-:Y:S01]  /*1a70*/  ISETP.GE.AND P4, PT, R2.reuse, 0x7, PT ;  /* 0x000000070200780c */ /* 0x040fe20003f86270 */
[----:B------:R-:W-:Y:S01]  /*1a80*/  VIADD R16, R2, 0x2 ;  /* 0x0000000202107836 */ /* 0x000fe20000000000 */
[----:B------:R-:W1:Y:S04]  /*1a90*/  S2UR UR5, SR_CgaCtaId ;  /* 0x00000000000579c3 */ /* 0x000e680000008800 */
[----:B------:R-:W-:-:S02]  /*1aa0*/  SEL R16, R16, RZ, !P4 ;  /* 0x000000ff10107207 */ /* 0x000fc40006000000 */
[----:B------:R-:W-:-:S03]  /*1ab0*/  ISETP.GT.AND P4, PT, R2, 0x6, PT ;  /* 0x000000060200780c */ /* 0x000fc60003f84270 */
[----:B------:R-:W-:-:S10]  /*1ac0*/  VIADD R26, R16, 0x9 ;  /* 0x00000009101a7836 */ /* 0x000fd40000000000 */
[----:B------:R-:W-:-:S05]  /*1ad0*/  @!P4 IMAD.MOV R26, RZ, RZ, R16 ;  /* 0x000000ffff1ac224 */ /* 0x000fca00078e0210 */
[----:B------:R-:W-:Y:S01]  /*1ae0*/  IADD3 R35, R26, -R2, -R35 ;  /* 0x800000021a237210 */ /* 0x000fe20007ffe823 */
[----:B------:R-:W-:-:S03]  /*1af0*/  UMOV UR4, 0x400 ;  /* 0x0000040000047882 */ /* 0x000fc60000000000 */
[----:B------:R-:W-:Y:S02]  /*1b00*/  IADD3 R35, R35, 0x1, R0 ;  /* 0x0000000123237810 */ /* 0x000fe40007ffe000 */
[----:B0-----:R-:W-:Y:S02]  /*1b10*/  SHF.R.U32.HI R31, RZ, 0x4, R4 ;  /* 0x00000004ff1f7819 */ /* 0x001fe40000011604 */
[----:B------:R-:W-:Y:S01]  /*1b20*/  SHF.L.U32 R0, R4, 0x6, RZ ;  /* 0x0000000604007819 */ /* 0x000fe200000006ff */
[----:B-1----:R-:W-:Y:S01]  /*1b30*/  UPRMT UR4, UR5, 0x654, UR4 ;  /* 0x0000065405047896 */ /* 0x002fe20008000004 */
[----:B------:R-:W-:Y:S02]  /*1b40*/  SGXT.U32 R31, R31, 0x3 ;  /* 0x000000031f1f781a */ /* 0x000fe40000000000 */
[----:B------:R-:W-:-:S04]  /*1b50*/  LOP3.LUT R0, R0, 0x3c0, RZ, 0xc0, !PT ;  /* 0x000003c000007812 */ /* 0x000fc800078ec0ff */
[C---:B------:R-:W-:Y:S01]  /*1b60*/  LOP3.LUT R16, R0.reuse, R31, RZ, 0xfc, !PT ;  /* 0x0000001f00107212 */ /* 0x040fe200078efcff */
[----:B------:R-:W-:-:S04]  /*1b70*/  VIADD R31, R0, UR4 ;  /* 0x00000004001f7c36 */ /* 0x000fc80008000000 */
[----:B------:R-:W-:Y:S02]  /*1b80*/  IMAD R0, R16, 0x4, R31 ;  /* 0x0000000410007824 */ /* 0x000fe400078e021f */
[----:B------:R-:W-:-:S04]  /*1b90*/  IMAD.HI R16, R28, 0x66666667, RZ ;  /* 0x666666671c107827 */ /* 0x000fc800078e02ff */
[----:B------:R-:W-:Y:S01]  /*1ba0*/  IMAD R25, R25, R26, R35 ;  /* 0x0000001a19197224 */ /* 0x000fe200078e0223 */
[----:B------:R-:W-:Y:S02]  /*1bb0*/  SHF.R.U32.HI R31, RZ, 0x1f, R16 ;  /* 0x0000001fff1f7819 */ /* 0x000fe40000011610 */
[----:B------:R-:W-:Y:S02]  /*1bc0*/  SHF.L.U32 R26, R4, 0x2, RZ ;  /* 0x00000002041a7819 */ /* 0x000fe400000006ff */
[----:B------:R-:W-:Y:S02]  /*1bd0*/  LEA.HI.SX32 R31, R16, R31, 0x17 ;  /* 0x0000001f101f7211 */ /* 0x000fe400078fbaff */
[----:B------:R-:W-:Y:S02]  /*1be0*/  LOP3.LUT R16, R29, 0x20, RZ, 0xfc, !PT ;  /* 0x000000201d107812 */ /* 0x000fe400078efcff */
[----:B------:R-:W-:Y:S01]  /*1bf0*/  LOP3.LUT R26, R26, 0x1fc, RZ, 0xc0, !PT ;  /* 0x000001fc1a1a7812 */ /* 0x000fe200078ec0ff */
[----:B------:R-:W-:Y:S01]  /*1c00*/  STS [R0], R8 ;  /* 0x0000000800007388 */ /* 0x000fe20000000800 */
[----:B------:R-:W-:Y:S01]  /*1c10*/  ISETP.GE.AND P4, PT, R16, 0x40, PT ;  /* 0x000000401000780c */ /* 0x000fe20003f86270 */
[-C--:B------:R-:W-:Y:S01]  /*1c20*/  IMAD R20, R7, R21.reuse, R20 ;  /* 0x0000001507147224 */ /* 0x080fe200078e0214 */
[----:B------:R-:W-:Y:S01]  /*1c30*/  LOP3.LUT R16, R26, 0x200, RZ, 0xfc, !PT ;  /* 0x000002001a107812 */ /* 0x000fe200078efcff */
[----:B------:R-:W-:Y:S01]  /*1c40*/  STS [R0+0x50], R9 ;  /* 0x0000500900007388 */ /* 0x000fe20000000800 */
[----:B------:R-:W-:Y:S01]  /*1c50*/  I2FP.F32.S32 R17, R17 ;  /* 0x0000001100117245 */ /* 0x000fe20000201400 */
[----:B------:R-:W-:-:S02]  /*1c60*/  IMAD R25, R2, R21, R25 ;  /* 0x0000001502197224 */ /* 0x000fc400078e0219 */
[----:B------:R-:W-:Y:S04]  /*1c70*/  STS [R0+0xa0], R10 ;  /* 0x0000a00a00007388 */ /* 0x000fe80000000800 */
[----:B------:R-:W-:Y:S04]  /*1c80*/  STS [R0+0xf0], R11 ;  /* 0x0000f00b00007388 */ /* 0x000fe80000000800 */
[----:B------:R-:W-:Y:S04]  /*1c90*/  STS [R0+0x20], R12 ;  /* 0x0000200c00007388 */ /* 0x000fe80000000800 */
[----:B------:R-:W-:Y:S04]  /*1ca0*/  STS [R0+0x70], R13 ;  /* 0x0000700d00007388 */ /* 0x000fe80000000800 */
[----:B------:R-:W-:Y:S04]  /*1cb0*/  STS [R0+0xc0], R14 ;  /* 0x0000c00e00007388 */ /* 0x000fe80000000800 */
[----:B------:R-:W-:Y:S01]  /*1cc0*/  STS [R0+0x110], R15 ;  /* 0x0001100f00007388 */ /* 0x000fe20000000800 */
[----:B------:R-:W-:Y:S01]  /*1cd0*/  IMAD R28, R31, -0x500, R28 ;  /* 0xfffffb001f1c7824 */ /* 0x000fe200078e021c */
[----:B------:R-:W-:-:S02]  /*1ce0*/  LOP3.LUT R16, R16, 0x3f0, RZ, 0xc0, !PT ;  /* 0x000003f010107812 */ /* 0x000fc400078ec0ff */
[----:B------:R-:W-:Y:S01]  /*1cf0*/  LOP3.LUT R4, R4, 0x7c, RZ, 0xc0, !PT ;  /* 0x0000007c04047812 */ /* 0x000fe200078ec0ff */
[----:B------:R-:W-:Y:S01]  /*1d00*/  IMAD R28, R31, 0x14000, R28 ;  /* 0x000140001f1c7824 */ /* 0x000fe200078e021c */
[----:B----4-:R-:W-:Y:S01]  /*1d10*/  SEL R44, R44, RZ, P0 ;  /* 0x000000ff2c2c7207 */ /* 0x010fe20000000000 */
[----:B------:R-:W-:Y:S01]  /*1d20*/  VIADD R35, R16, UR4 ;  /* 0x0000000410237c36 */ /* 0x000fe20008000000 */
[----:B------:R-:W-:Y:S01]  /*1d30*/  LEA R31, R4, UR4, 0x2 ;  /* 0x00000004041f7c11 */ /* 0x000fe2000f8e10ff */
[----:B------:R-:W-:Y:S01]  /*1d40*/  IMAD R24, R6, R21, R24 ;  /* 0x0000001506187224 */ /* 0x000fe200078e0218 */
[----:B------:R-:W-:Y:S01]  /*1d50*/  SEL R21, R3, RZ, P5 ;  /* 0x000000ff03157207 */ /* 0x000fe20002800000 */
[----:B------:R-:W-:Y:S01]  /*1d60*/  FADD R33, R33, R44 ;  /* 0x0000002c21217221 */ /* 0x000fe20000000000 */
[C---:B------:R-:W-:Y:S01]  /*1d70*/  LEA R4, R26.reuse, R35, 0x2 ;  /* 0x000000231a047211 */ /* 0x040fe200078e10ff */
[----:B------:R-:W-:Y:S01]  /*1d80*/  BAR.SYNC.DEFER_BLOCKING 0x0 ;  /* 0x0000000000007b1d */ /* 0x000fe20000010000 */
[----:B------:R-:W-:Y:S01]  /*1d90*/  IMAD R16, R26, 0x4, R31 ;  /* 0x000000041a107824 */ /* 0x000fe200078e021f */
[----:B------:R-:W-:-:S02]  /*1da0*/  SEL R26, R19, RZ, P1 ;  /* 0x000000ff131a7207 */ /* 0x000fc40000800000 */
[----:B------:R-:W-:Y:S02]  /*1db0*/  SEL R19, R22, RZ, P1 ;  /* 0x000000ff16137207 */ /* 0x000fe40000800000 */
[----:B------:R-:W-:Y:S02]  /*1dc0*/  SEL R23, R23, RZ, P1 ;  /* 0x000000ff17177207 */ /* 0x000fe40000800000 */
[C---:B------:R-:W-:Y:S01]  /*1dd0*/  ISETP.GE.AND P1, PT, R29.reuse, 0x40, PT ;  /* 0x000000401d00780c */ /* 0x040fe20003f26270 */
[----:B------:R-:W-:Y:S01]  /*1de0*/  IMAD R29, R29, 0x500, R28 ;  /* 0x000005001d1d7824 */ /* 0x000fe200078e021c */
[----:B------:R-:W-:Y:S02]  /*1df0*/  SEL R45, R45, RZ, P6 ;  /* 0x000000ff2d2d7207 */ /* 0x000fe40003000000 */
[----:B-----5:R-:W-:Y:S02]  /*1e00*/  SEL R3, R27, RZ, P2 ;  /* 0x000000ff1b037207 */ /* 0x020fe40001000000 */
[----:B------:R-:W-:-:S02]  /*1e10*/  I2FP.F32.S32 R27, R24 ;  /* 0x00000018001b7245 */ /* 0x000fc40000201400 */
[----:B------:R-:W-:Y:S02]  /*1e20*/  I2FP.F32.S32 R28, R25 ;  /* 0x00000019001c7245 */ /* 0x000fe40000201400 */
[----:B------:R-:W-:Y:S01]  /*1e30*/  SEL R22, R5, RZ, P2 ;  /* 0x000000ff05167207 */ /* 0x000fe20001000000 */
[----:B------:R-:W-:Y:S01]  /*1e40*/  FADD R32, R32, R45 ;  /* 0x0000002d20207221 */ /* 0x000fe20000000000 */
[----:B------:R-:W0:Y:S04]  /*1e50*/  LDS.128 R8, [R16] ;  /* 0x0000000010087984 */ /* 0x000e280000000c00 */
[----:B------:R-:W1:Y:S01]  /*1e60*/  LDS.128 R12, [R4+0x800] ;  /* 0x00080000040c7984 */ /* 0x000e620000000c00 */
[----:B------:R-:W-:Y:S01]  /*1e70*/  FADD R26, R41, R26 ;  /* 0x0000001a291a7221 */ /* 0x000fe20000000000 */
[----:B------:R-:W-:-:S03]  /*1e80*/  FADD R24, R18, R3 ;  /* 0x0000000312187221 */ /* 0x000fc60000000000 */
[----:B------:R-:W-:Y:S01]  /*1e90*/  FADD R26, R26, R21 ;  /* 0x000000151a1a7221 */ /* 0x000fe20000000000 */
[----:B------:R-:W-:-:S04]  /*1ea0*/  FADD R19, R40, R19 ;  /* 0x0000001328137221 */ /* 0x000fc80000000000 */
[----:B------:R-:W-:Y:S01]  /*1eb0*/  FADD R22, R19, R22 ;  /* 0x0000001613167221 */ /* 0x000fe20000000000 */
[----:B--2---:R-:W-:Y:S02]  /*1ec0*/  SEL R2, R39, RZ, P6 ;  /* 0x000000ff27027207 */ /* 0x004fe40003000000 */
[----:B---3--:R-:W-:Y:S02]  /*1ed0*/  SEL R7, R34, RZ, P3 ;  /* 0x000000ff22077207 */ /* 0x008fe40001800000 */
[----:B------:R-:W-:Y:S01]  /*1ee0*/  FSETP.GT.AND P3, PT, |R17|, 8.50705917302346158658e+37, PT ;  /* 0x7e8000001100780b */ /* 0x000fe20003f64200 */
[----:B------:R-:W-:Y:S02]  /*1ef0*/  FADD R37, R37, R2 ;  /* 0x0000000225257221 */ /* 0x000fe40000000000 */
[----:B------:R-:W-:Y:S01]  /*1f00*/  FADD R42, R42, R7 ;  /* 0x000000072a2a7221 */ /* 0x000fe20000000000 */
[----:B------:R-:W-:Y:S02]  /*1f10*/  SEL R7, R38, RZ, P0 ;  /* 0x000000ff26077207 */ /* 0x000fe40000000000 */
[----:B------:R-:W-:-:S02]  /*1f20*/  FSETP.GEU.AND P0, PT, |R17|, 1.175494350822287508e-38, PT ;  /* 0x008000001100780b */ /* 0x000fc40003f0e200 */
[----:B------:R-:W-:Y:S02]  /*1f30*/  I2FP.F32.S32 R2, R20 ;  /* 0x0000001400027245 */ /* 0x000fe40000201400 */
[----:B------:R-:W-:Y:S01]  /*1f40*/  SEL R43, R43, RZ, P5 ;  /* 0x000000ff2b2b7207 */ /* 0x000fe20002800000 */
[----:B------:R-:W-:Y:S01]  /*1f50*/  FADD R36, R36, R7 ;  /* 0x0000000724247221 */ /* 0x000fe20000000000 */
[----:B------:R-:W-:Y:S01]  /*1f60*/  FSETP.GT.AND P5, PT, |R2|, 8.50705917302346158658e+37, PT ;  /* 0x7e8000000200780b */ /* 0x000fe20003fa4200 */
[----:B------:R-:W-:Y:S01]  /*1f70*/  @P3 FMUL R17, R17, 0.25 ;  /* 0x3e80000011113820 */ /* 0x000fe20000400000 */
[----:B------:R-:W-:Y:S01]  /*1f80*/  @P3 FMUL R33, R33, 0.25 ;  /* 0x3e80000021213820 */ /* 0x000fe20000400000 */
[----:B------:R-:W-:Y:S01]  /*1f90*/  @P3 FMUL R36, R36, 0.25 ;  /* 0x3e80000024243820 */ /* 0x000fe20000400000 */
[----:B------:R-:W-:Y:S01]  /*1fa0*/  FSETP.GEU.AND P2, PT, |R2|, 1.175494350822287508e-38, PT ;  /* 0x008000000200780b */ /* 0x000fe20003f4e200 */
[----:B------:R-:W2:Y:S01]  /*1fb0*/  LDC.64 R6, c[0x0][0x218] ;  /* 0x00008600ff067b82 */ /* 0x000ea20000000a00 */
[----:B------:R-:W-:Y:S01]  /*1fc0*/  FSETP.GT.AND P6, PT, |R27|, 8.50705917302346158658e+37, PT ;  /* 0x7e8000001b00780b */ /* 0x000fe20003fc4200 */
[----:B------:R-:W-:Y:S01]  /*1fd0*/  @!P0 FMUL R17, R17, 16777216 ;  /* 0x4b80000011118820 */ /* 0x000fe20000400000 */
[----:B------:R-:W-:Y:S01]  /*1fe0*/  @!P0 FMUL R33, R33, 16777216 ;  /* 0x4b80000021218820 */ /* 0x000fe20000400000 */
[----:B------:R-:W-:Y:S01]  /*1ff0*/  @!P0 FMUL R36, R36, 16777216 ;  /* 0x4b80000024248820 */ /* 0x000fe20000400000 */
[----:B------:R-:W-:-:S02]  /*2000*/  FSETP.GT.AND P0, PT, |R28|, 8.50705917302346158658e+37, PT ;  /* 0x7e8000001c00780b */ /* 0x000fc40003f04200 */
[----:B------:R-:W-:Y:S01]  /*2010*/  FSETP.GEU.AND P3, PT, |R27|, 1.175494350822287508e-38, PT ;  /* 0x008000001b00780b */ /* 0x000fe20003f6e200 */
[----:B------:R-:W-:Y:S01]  /*2020*/  @P5 FMUL R2, R2, 0.25 ;  /* 0x3e80000002025820 */ /* 0x000fe20000400000 */
[----:B------:R-:W-:Y:S01]  /*2030*/  @P5 FMUL R32, R32, 0.25 ;  /* 0x3e80000020205820 */ /* 0x000fe20000400000 */
[----:B------:R-:W-:Y:S01]  /*2040*/  @P5 FMUL R37, R37, 0.25 ;  /* 0x3e80000025255820 */ /* 0x000fe20000400000 */
[----:B------:R-:W-:Y:S01]  /*2050*/  FSETP.GEU.AND P5, PT, |R28|, 1.175494350822287508e-38, PT ;  /* 0x008000001c00780b */ /* 0x000fe20003fae200 */
[----:B------:R-:W-:Y:S01]  /*2060*/  @!P2 FMUL R2, R2, 16777216 ;  /* 0x4b8000000202a820 */ /* 0x000fe20000400000 */
[----:B------:R-:W3:Y:S01]  /*2070*/  LDC.64 R20, c[0x0][0x220] ;  /* 0x00008800ff147b82 */ /* 0x000ee20000000a00 */
[----:B------:R-:W-:-:S04]  /*2080*/  @P6 FMUL R27, R27, 0.25 ;  /* 0x3e8000001b1b6820 */ /* 0x000fc80000400000 */
[----:B------:R-:W-:Y:S01]  /*2090*/  @P0 FMUL R28, R28, 0.25 ;  /* 0x3e8000001c1c0820 */ /* 0x000fe20000400000 */
[----:B------:R4:W5:Y:S01]  /*20a0*/  MUFU.RCP R25, R2 ;  /* 0x0000000200197308 */ /* 0x0009620000001000 */
[----:B------:R-:W-:-:S04]  /*20b0*/  @!P3 FMUL R27, R27, 16777216 ;  /* 0x4b8000001b1bb820 */ /* 0x000fc80000400000 */
[----:B------:R-:W-:Y:S01]  /*20c0*/  @!P5 FMUL R28, R28, 16777216 ;  /* 0x4b8000001c1cd820 */ /* 0x000fe20000400000 */
[----:B----4-:R-:W4:Y:S02]  /*20d0*/  LDC.64 R2, c[0x0][0x228] ;  /* 0x00008a00ff027b82 */ /* 0x010f240000000a00 */
[----:B------:R-:W0:Y:S01]  /*20e0*/  MUFU.RCP R17, R17 ;  /* 0x0000001100117308 */ /* 0x000e220000001000 */
[----:B------:R-:W-:Y:S01]  /*20f0*/  @!P2 FMUL R32, R32, 16777216 ;  /* 0x4b8000002020a820 */ /* 0x000fe20000400000 */
[----:B------:R-:W-:-:S06]  /*2100*/  @!P2 FMUL R37, R37, 16777216 ;  /* 0x4b8000002525a820 */ /* 0x000fcc0000400000 */
[----:B------:R-:W0:Y:S01]  /*2110*/  MUFU.RCP R27, R27 ;  /* 0x0000001b001b7308 */ /* 0x000e220000001000 */
[----:B------:R-:W-:-:S07]  /*2120*/  @P6 FMUL R24, R24, 0.25 ;  /* 0x3e80000018186820 */ /* 0x000fce0000400000 */
[----:B------:R-:W1:Y:S01]  /*2130*/  MUFU.RCP R28, R28 ;  /* 0x0000001c001c7308 */ /* 0x000e620000001000 */
[----:B------:R-:W-:Y:S01]  /*2140*/  @P6 FMUL R22, R22, 0.25 ;  /* 0x3e80000016166820 */ /* 0x000fe20000400000 */
[----:B------:R-:W-:Y:S01]  /*2150*/  @P0 FMUL R26, R26, 0.25 ;  /* 0x3e8000001a1a0820 */ /* 0x000fe20000400000 */
[----:B------:R-:W-:Y:S01]  /*2160*/  FADD R42, R42, R23 ;  /* 0x000000172a2a7221 */ /* 0x000fe20000000000 */
[C---:B-----5:R-:W-:Y:S01]  /*2170*/  FMUL R23, R25.reuse, R32 ;  /* 0x0000002019177220 */ /* 0x060fe20000400000 */
[----:B------:R-:W-:Y:S01]  /*2180*/  FMUL R37, R25, R37 ;  /* 0x0000002519257220 */ /* 0x000fe20000400000 */
[----:B------:R-:W-:Y:S02]  /*2190*/  VIADD R25, R29, 0xa000 ;  /* 0x0000a0001d197836 */ /* 0x000fe40000000000 */
[----:B------:R-:W-:Y:S01]  /*21a0*/  @!P3 FMUL R24, R24, 16777216 ;  /* 0x4b8000001818b820 */ /* 0x000fe20000400000 */
[----:B------:R-:W-:Y:S01]  /*21b0*/  @!P3 FMUL R22, R22, 16777216 ;  /* 0x4b8000001616b820 */ /* 0x000fe20000400000 */
[----:B------:R-:W-:Y:S01]  /*21c0*/  @!P5 FMUL R26, R26, 16777216 ;  /* 0x4b8000001a1ad820 */ /* 0x000fe20000400000 */
[----:B0-----:R-:W-:Y:S01]  /*21d0*/  FMUL R5, R17, R33 ;  /* 0x0000002111057220 */ /* 0x001fe20000400000 */
[----:B--2---:R-:W-:-:S04]  /*21e0*/  IMAD.WIDE R18, R29, 0x4, R6 ;  /* 0x000000041d127825 */ /* 0x004fc800078e0206 */
[C---:B------:R-:W-:Y:S01]  /*21f0*/  FMUL R33, R27.reuse, R24 ;  /* 0x000000181b217220 */ /* 0x040fe20000400000 */
[----:B------:R-:W-:Y:S01]  /*2200*/  FMUL R39, R27, R22 ;  /* 0x000000161b277220 */ /* 0x000fe20000400000 */
[----:B-1----:R-:W-:Y:S01]  /*2210*/  FMUL R35, R28, R26 ;  /* 0x0000001a1c237220 */ /* 0x002fe20000400000 */
[----:B------:R-:W-:Y:S01]  /*2220*/  IMAD.WIDE R6, R25, 0x4, R6 ;  /* 0x0000000419067825 */ /* 0x000fe200078e0206 */
[----:B------:R-:W-:Y:S03]  /*2230*/  @!P1 STG.E.128 desc[UR6][R18.64], R8 ;  /* 0x0000000812009986 */ /* 0x000fe6000c101d06 */
[--C-:B---3--:R-:W-:Y:S01]  /*2240*/  IMAD.WIDE R26, R29, 0x4, R20.reuse ;  /* 0x000000041d1a7825 */ /* 0x108fe200078e0214 */
[----:B------:R0:W-:Y:S03]  /*2250*/  @!P4 STG.E.128 desc[UR6][R6.64], R12 ;  /* 0x0000000c0600c986 */ /* 0x0001e6000c101d06 */
[----:B------:R-:W-:Y:S01]  /*2260*/  IMAD.WIDE R20, R25, 0x4, R20 ;  /* 0x0000000419147825 */ /* 0x000fe200078e0214 */
[----:B------:R-:W-:Y:S03]  /*2270*/  @!P1 STG.E.128 desc[UR6][R26.64], R8 ;  /* 0x000000081a009986 */ /* 0x000fe6000c101d06 */
[--C-:B----4-:R-:W-:Y:S01]  /*2280*/  IMAD.WIDE R30, R29, 0x4, R2.reuse ;  /* 0x000000041d1e7825 */ /* 0x110fe200078e0202 */
[----:B------:R-:W-:Y:S03]  /*2290*/  @!P4 STG.E.128 desc[UR6][R20.64], R12 ;  /* 0x0000000c1400c986 */ /* 0x000fe6000c101d06 */
[----:B------:R-:W-:Y:S01]  /*22a0*/  IMAD.WIDE R2, R25, 0x4, R2 ;  /* 0x0000000419027825 */ /* 0x000fe200078e0202 */
[----:B------:R-:W-:Y:S04]  /*22b0*/  @!P1 STG.E.128 desc[UR6][R30.64], R8 ;  /* 0x000000081e009986 */ /* 0x000fe8000c101d06 */
[----:B------:R1:W-:Y:S01]  /*22c0*/  @!P4 STG.E.128 desc[UR6][R2.64], R12 ;  /* 0x0000000c0200c986 */ /* 0x0003e2000c101d06 */
[----:B------:R-:W-:Y:S01]  /*22d0*/  FADD R43, R42, R43 ;  /* 0x0000002b2a2b7221 */ /* 0x000fe20000000000 */
[----:B------:R-:W-:Y:S01]  /*22e0*/  FMUL R17, R17, R36 ;  /* 0x0000002411117220 */ /* 0x000fe20000400000 */
[----:B0-----:R-:W1:Y:S08]  /*22f0*/  LDC.64 R6, c[0x0][0x230] ;  /* 0x00008c00ff067b82 */ /* 0x001e700000000a00 */
[----:B------:R-:W-:Y:S01]  /*2300*/  BAR.SYNC.DEFER_BLOCKING 0x0 ;  /* 0x0000000000007b1d */ /* 0x000fe20000010000 */
[----:B------:R-:W-:-:S04]  /*2310*/  @P0 FMUL R43, R43, 0.25 ;  /* 0x3e8000002b2b0820 */ /* 0x000fc80000400000 */
[----:B------:R-:W-:-:S04]  /*2320*/  @!P5 FMUL R43, R43, 16777216 ;  /* 0x4b8000002b2bd820 */ /* 0x000fc80000400000 */
[----:B------:R-:W-:Y:S01]  /*2330*/  FMUL R43, R28, R43 ;  /* 0x0000002b1c2b7220 */ /* 0x000fe20000400000 */
[----:B------:R-:W-:Y:S04]  /*2340*/  STS [R0], R5 ;  /* 0x0000000500007388 */ /* 0x000fe80000000800 */
[----:B------:R-:W-:Y:S04]  /*2350*/  STS [R0+0x50], R23 ;  /* 0x0000501700007388 */ /* 0x000fe80000000800 */
[----:B------:R-:W-:Y:S04]  /*2360*/  STS [R0+0xf0], R35 ;  /* 0x0000f02300007388 */ /* 0x000fe80000000800 */
[----:B------:R-:W-:Y:S04]  /*2370*/  STS [R0+0x20], R17 ;  /* 0x0000201100007388 */ /* 0x000fe80000000800 */
[----:B------:R-:W-:Y:S04]  /*2380*/  STS [R0+0x70], R37 ;  /* 0x0000702500007388 */ /* 0x000fe80000000800 */
[----:B------:R-:W-:Y:S04]  /*2390*/  STS [R0+0x110], R43 ;  /* 0x0001102b00007388 */ /* 0x000fe80000000800 */
[----:B------:R-:W-:Y:S04]  /*23a0*/  STS [R0+0xa0], R33 ;  /* 0x0000a02100007388 */ /* 0x000fe80000000800 */
[----:B------:R-:W-:Y:S01]  /*23b0*/  STS [R0+0xc0], R39 ;  /* 0x0000c02700007388 */ /* 0x000fe20000000800 */
[----:B------:R-:W-:Y:S06]  /*23c0*/  BAR.SYNC.DEFER_BLOCKING 0x0 ;  /* 0x0000000000007b1d */ /* 0x000fec0000010000 */
[----:B------:R-:W0:Y:S01]  /*23d0*/  LDS.128 R8, [R16] ;  /* 0x0000000010087984 */ /* 0x000e220000000c00 */
[----:B-1----:R-:W-:-:S05]  /*23e0*/  IMAD.WIDE R2, R29, 0x4, R6 ;  /* 0x000000041d027825 */ /* 0x002fca00078e0206 */
[----:B0-----:R0:W-:Y:S02]  /*23f0*/  @!P1 STG.E.128 desc[UR6][R2.64], R8 ;  /* 0x0000000802009986 */ /* 0x0011e4000c101d06 */
[----:B0-----:R-:W-:Y:S05]  /*2400*/  @P4 EXIT ;  /* 0x000000000000494d */ /* 0x001fea0003800000 */
[----:B0-----:R-:W0:Y:S01]  /*2410*/  LDS.128 R8, [R4+0x800] ;  /* 0x0008000004087984 */ /* 0x001e220000000c00 */
[----:B------:R-:W-:-:S05]  /*2420*/  IMAD.WIDE R2, R25, 0x4, R6 ;  /* 0x0000000419027825 */ /* 0x000fca00078e0206 */
[----:B0-----:R-:W-:Y:S01]  /*2430*/  STG.E.128 desc[UR6][R2.64], R8 ;  /* 0x0000000802007986 */ /* 0x001fe2000c101d06 */
[----:B------:R-:W-:Y:S05]  /*2440*/  EXIT ;  /* 0x000000000000794d */ /* 0x000fea0003800000 */
.L_x_0:
[----:B------:R-:W-:-:S00]  /*2450*/  BRA `(.L_x_0) ;  /* 0xfffffffc00fc7947 */ /* 0x000fc0000383ffff */
[----:B------:R-:W-:-:S00]  /*2460*/  NOP ;  /* 0x0000000000007918 */ /* 0x000fc00000000000 */
        /* <DEDUP_REMOVED lines=9> */
.L_x_1:


//--------------------- .nv.shared.triton_poi_fused_avg_pool2d_convolution_45 --------------------------
	.section	.nv.shared.triton_poi_fused_avg_pool2d_convolution_45,"aw",@nobits
	.sectionflags	@""
	.align	16
	.zero		1024


//--------------------- .nv.constant0.triton_poi_fused_avg_pool2d_convolution_45 --------------------------
	.section	.nv.constant0.triton_poi_fused_avg_pool2d_convolution_45,"a",@progbits
	.sectionflags	@""
	.align	4
.nv.constant0.triton_poi_fused_avg_pool2d_convolution_45:
	.zero		576
